// auto-generated by cutlass_sweep.gemm — config: {"arch": "sm_90", "cluster_m": 1, "cluster_n": 2, "dtype": "fp16", "dtype_b": "fp16", "layout": "nt", "stages": 0, "tile_k": 128, "tile_m": 64, "tile_n": 128}
#include "cutlass/cutlass.h"
#include "cutlass/gemm/collective/collective_builder.hpp"
#include "cutlass/gemm/device/gemm_universal_adapter.h"
#include "cutlass/gemm/kernel/gemm_universal.hpp"
#include "cutlass/epilogue/collective/collective_builder.hpp"

using ElemA = cutlass::half_t;
using ElemB = cutlass::half_t;
using ElemCD = cutlass::half_t;
using Acc  = float;
using TileShape    = cute::Shape<cute::_64, cute::_128, cute::_128>;
using ClusterShape = cute::Shape<cute::_1, cute::_2, cute::_1>;

using CollectiveEpilogue = typename cutlass::epilogue::collective::CollectiveBuilder<
    cutlass::arch::Sm90, cutlass::arch::OpClassTensorOp,
    TileShape, ClusterShape,
    cutlass::epilogue::collective::EpilogueTileAuto,
    Acc, Acc,
    ElemCD, cutlass::layout::RowMajor, 128 / cutlass::sizeof_bits<ElemCD>::value,
    ElemCD, cutlass::layout::RowMajor, 128 / cutlass::sizeof_bits<ElemCD>::value,
    cutlass::epilogue::collective::EpilogueScheduleAuto
  >::CollectiveOp;

using CollectiveMainloop = typename cutlass::gemm::collective::CollectiveBuilder<
    cutlass::arch::Sm90, cutlass::arch::OpClassTensorOp,
    ElemA, cutlass::layout::RowMajor, 128 / cutlass::sizeof_bits<ElemA>::value,
    ElemB, cutlass::layout::ColumnMajor, 128 / cutlass::sizeof_bits<ElemB>::value,
    Acc,
    TileShape, ClusterShape,
    cutlass::gemm::collective::StageCountAutoCarveout<static_cast<int>(sizeof(typename CollectiveEpilogue::SharedStorage))>,
    cutlass::gemm::collective::KernelScheduleAuto
  >::CollectiveOp;

using GemmKernel = cutlass::gemm::kernel::GemmUniversal<
    cute::Shape<int,int,int,int>,
    CollectiveMainloop,
    CollectiveEpilogue
>;
using Gemm = cutlass::gemm::device::GemmUniversalAdapter<GemmKernel>;

// Force the device kernel symbol into the cubin without needing a host main.
auto* _anchor = &cutlass::device_kernel<GemmKernel>;


// ===== COMPILED SASS (sm_90a) =====

	.target	sm_90a

	.elftype	@"ET_EXEC"


//--------------------- .note.nv.tkinfo           --------------------------
	.section	.note.nv.tkinfo,"",@"SHT_NOTE"
	.sectionflags	@"SHF_NOTE_NV_TKINFO"
	.tkinfo
        /*0018*/ 	.word	0x00000002
        /*0030*/ 	.string	""
        /*0030*/ 	.string	"ptxas"
        /*0030*/ 	.string	"Cuda compilation tools, release 13.0, V13.0.88"
        /*0030*/ 	.string	"Build cuda_13.0.r13.0/compiler.36424714_0"
        /*0030*/ 	.string	"-arch sm_90a -m 64 "



//--------------------- .note.nv.cuinfo           --------------------------
	.section	.note.nv.cuinfo,"",@"SHT_NOTE"
	.sectionflags	@"SHF_NOTE_NV_CUINFO"
        /*0018*/ 	.short	0x0002
        /*001a*/ 	.short	0x005a
        /*001c*/ 	.short	0x0082
	.zero		2


//--------------------- .nv.info                  --------------------------
	.section	.nv.info,"",@"SHT_CUDA_INFO"
	.align	4


	//----- nvinfo : EIATTR_REGCOUNT
	.align		4
        /*0000*/ 	.byte	0x04, 0x2f
        /*0002*/ 	.short	(.L_15 - .L_14)
	.align		4
.L_14:
        /*0004*/ 	.word	index@(_ZN7cutlass13device_kernelINS_4gemm6kernel13GemmUniversalIN4cute5tupleIJiiiiEEENS1_10collective13CollectiveMmaINS1_34MainloopSm90TmaGmmaWarpSpecializedILi4ENS5_IJNS4_1CILi1EEENSA_ILi2EEESB_EEENS1_32KernelTmaWarpSpecializedPingpongEEENS5_IJNSA_ILi64EEENSA_ILi128EEESH_EEENS_6half_tENS5_IJlSB_lEEESJ_SK_NS4_8TiledMMAINS4_8MMA_AtomIJNS4_4SM904GMMA26MMA_64x128x16_F32F16F16_SSILNSO_5MajorE0ELSQ_0ELNSO_7ScaleInE1ELSR_1EEEEEENS4_6LayoutINS5_IJSB_SB_SB_EEENS5_IJNSA_ILi0EEESW_SW_EEEEENS5_IJNS4_10UnderscoreESZ_SZ_EEEEENS4_23SM90_TMA_LOAD_MULTICASTENS4_14ComposedLayoutINS4_7SwizzleILi3ELi4ELi3EEENS4_18smem_ptr_flag_bitsILi16EEENSU_INS5_IJNSA_ILi8EEESG_EEENS5_IJSG_SB_EEEEEEEvNS4_8identityENS4_13SM90_TMA_LOADES1C_vS1D_EENS_8epilogue10collective6detail29Sm90TmaWarpSpecializedAdapterINS1H_15DefaultEpilogueISJ_SK_SK_NS1G_6thread17LinearCombinationISJ_Li1EffLNS1L_9ScaleType4KindE0ELNS_15FloatRoundStyleE2ESJ_EENS1_15EpilogueDefaultEEEEEvvEEEEvNT_6ParamsE)
        /*0008*/ 	.word	0x000000a8


	//----- nvinfo : EIATTR_FRAME_SIZE
	.align		4
.L_15:
        /*000c*/ 	.byte	0x04, 0x11
        /*000e*/ 	.short	(.L_17 - .L_16)
	.align		4
.L_16:
        /*0010*/ 	.word	index@(_ZN7cutlass13device_kernelINS_4gemm6kernel13GemmUniversalIN4cute5tupleIJiiiiEEENS1_10collective13CollectiveMmaINS1_34MainloopSm90TmaGmmaWarpSpecializedILi4ENS5_IJNS4_1CILi1EEENSA_ILi2EEESB_EEENS1_32KernelTmaWarpSpecializedPingpongEEENS5_IJNSA_ILi64EEENSA_ILi128EEESH_EEENS_6half_tENS5_IJlSB_lEEESJ_SK_NS4_8TiledMMAINS4_8MMA_AtomIJNS4_4SM904GMMA26MMA_64x128x16_F32F16F16_SSILNSO_5MajorE0ELSQ_0ELNSO_7ScaleInE1ELSR_1EEEEEENS4_6LayoutINS5_IJSB_SB_SB_EEENS5_IJNSA_ILi0EEESW_SW_EEEEENS5_IJNS4_10UnderscoreESZ_SZ_EEEEENS4_23SM90_TMA_LOAD_MULTICASTENS4_14ComposedLayoutINS4_7SwizzleILi3ELi4ELi3EEENS4_18smem_ptr_flag_bitsILi16EEENSU_INS5_IJNSA_ILi8EEESG_EEENS5_IJSG_SB_EEEEEEEvNS4_8identityENS4_13SM90_TMA_LOADES1C_vS1D_EENS_8epilogue10collective6detail29Sm90TmaWarpSpecializedAdapterINS1H_15DefaultEpilogueISJ_SK_SK_NS1G_6thread17LinearCombinationISJ_Li1EffLNS1L_9ScaleType4KindE0ELNS_15FloatRoundStyleE2ESJ_EENS1_15EpilogueDefaultEEEEEvvEEEEvNT_6ParamsE)
        /*0014*/ 	.word	0x00000000


	//----- nvinfo : EIATTR_MIN_STACK_SIZE
	.align		4
.L_17:
        /*0018*/ 	.byte	0x04, 0x12
        /*001a*/ 	.short	(.L_19 - .L_18)
	.align		4
.L_18:
        /*001c*/ 	.word	index@(_ZN7cutlass13device_kernelINS_4gemm6kernel13GemmUniversalIN4cute5tupleIJiiiiEEENS1_10collective13CollectiveMmaINS1_34MainloopSm90TmaGmmaWarpSpecializedILi4ENS5_IJNS4_1CILi1EEENSA_ILi2EEESB_EEENS1_32KernelTmaWarpSpecializedPingpongEEENS5_IJNSA_ILi64EEENSA_ILi128EEESH_EEENS_6half_tENS5_IJlSB_lEEESJ_SK_NS4_8TiledMMAINS4_8MMA_AtomIJNS4_4SM904GMMA26MMA_64x128x16_F32F16F16_SSILNSO_5MajorE0ELSQ_0ELNSO_7ScaleInE1ELSR_1EEEEEENS4_6LayoutINS5_IJSB_SB_SB_EEENS5_IJNSA_ILi0EEESW_SW_EEEEENS5_IJNS4_10UnderscoreESZ_SZ_EEEEENS4_23SM90_TMA_LOAD_MULTICASTENS4_14ComposedLayoutINS4_7SwizzleILi3ELi4ELi3EEENS4_18smem_ptr_flag_bitsILi16EEENSU_INS5_IJNSA_ILi8EEESG_EEENS5_IJSG_SB_EEEEEEEvNS4_8identityENS4_13SM90_TMA_LOADES1C_vS1D_EENS_8epilogue10collective6detail29Sm90TmaWarpSpecializedAdapterINS1H_15DefaultEpilogueISJ_SK_SK_NS1G_6thread17LinearCombinationISJ_Li1EffLNS1L_9ScaleType4KindE0ELNS_15FloatRoundStyleE2ESJ_EENS1_15EpilogueDefaultEEEEEvvEEEEvNT_6ParamsE)
        /*0020*/ 	.word	0x00000000
.L_19:


//--------------------- .nv.compat                --------------------------
	.section	.nv.compat,"",@"SHT_CUDA_COMPAT_INFO"
	.align	4
        /*0000*/ 	.byte	0x02, 0x09, 0x01, 0x00, 0x02, 0x02, 0x04, 0x00, 0x02, 0x05, 0x05, 0x00, 0x03, 0x07, 0x01, 0x01
        /*0010*/ 	.byte	0x02, 0x03, 0x01, 0x00, 0x02, 0x06, 0x01, 0x00, 0x04, 0x0b, 0x08, 0x00, 0x00, 0x00, 0x00, 0x00
        /*0020*/ 	.byte	0x00, 0x00, 0x00, 0x00


//--------------------- .nv.info._ZN7cutlass13device_kernelINS_4gemm6kernel13GemmUniversalIN4cute5tupleIJiiiiEEENS1_10collective13CollectiveMmaINS1_34MainloopSm90TmaGmmaWarpSpecializedILi4ENS5_IJNS4_1CILi1EEENSA_ILi2EEESB_EEENS1_32KernelTmaWarpSpecializedPingpongEEENS5_IJNSA_ILi64EEENSA_ILi128EEESH_EEENS_6half_tENS5_IJlSB_lEEESJ_SK_NS4_8TiledMMAINS4_8MMA_AtomIJNS4_4SM904GMMA26MMA_64x128x16_F32F16F16_SSILNSO_5MajorE0ELSQ_0ELNSO_7ScaleInE1ELSR_1EEEEEENS4_6LayoutINS5_IJSB_SB_SB_EEENS5_IJNSA_ILi0EEESW_SW_EEEEENS5_IJNS4_10UnderscoreESZ_SZ_EEEEENS4_23SM90_TMA_LOAD_MULTICASTENS4_14ComposedLayoutINS4_7SwizzleILi3ELi4ELi3EEENS4_18smem_ptr_flag_bitsILi16EEENSU_INS5_IJNSA_ILi8EEESG_EEENS5_IJSG_SB_EEEEEEEvNS4_8identityENS4_13SM90_TMA_LOADES1C_vS1D_EENS_8epilogue10collective6detail29Sm90TmaWarpSpecializedAdapterINS1H_15DefaultEpilogueISJ_SK_SK_NS1G_6thread17LinearCombinationISJ_Li1EffLNS1L_9ScaleType4KindE0ELNS_15FloatRoundStyleE2ESJ_EENS1_15EpilogueDefaultEEEEEvvEEEEvNT_6ParamsE --------------------------
	.section	.nv.info._ZN7cutlass13device_kernelINS_4gemm6kernel13GemmUniversalIN4cute5tupleIJiiiiEEENS1_10collective13CollectiveMmaINS1_34MainloopSm90TmaGmmaWarpSpecializedILi4ENS5_IJNS4_1CILi1EEENSA_ILi2EEESB_EEENS1_32KernelTmaWarpSpecializedPingpongEEENS5_IJNSA_ILi64EEENSA_ILi128EEESH_EEENS_6half_tENS5_IJlSB_lEEESJ_SK_NS4_8TiledMMAINS4_8MMA_AtomIJNS4_4SM904GMMA26MMA_64x128x16_F32F16F16_SSILNSO_5MajorE0ELSQ_0ELNSO_7ScaleInE1ELSR_1EEEEEENS4_6LayoutINS5_IJSB_SB_SB_EEENS5_IJNSA_ILi0EEESW_SW_EEEEENS5_IJNS4_10UnderscoreESZ_SZ_EEEEENS4_23SM90_TMA_LOAD_MULTICASTENS4_14ComposedLayoutINS4_7SwizzleILi3ELi4ELi3EEENS4_18smem_ptr_flag_bitsILi16EEENSU_INS5_IJNSA_ILi8EEESG_EEENS5_IJSG_SB_EEEEEEEvNS4_8identityENS4_13SM90_TMA_LOADES1C_vS1D_EENS_8epilogue10collective6detail29Sm90TmaWarpSpecializedAdapterINS1H_15DefaultEpilogueISJ_SK_SK_NS1G_6thread17LinearCombinationISJ_Li1EffLNS1L_9ScaleType4KindE0ELNS_15FloatRoundStyleE2ESJ_EENS1_15EpilogueDefaultEEEEEvvEEEEvNT_6ParamsE,"",@"SHT_CUDA_INFO"
	.sectionflags	@""
	.align	4


	//----- nvinfo : EIATTR_CUDA_API_VERSION
	.align		4
        /*0000*/ 	.byte	0x04, 0x37
        /*0002*/ 	.short	(.L_21 - .L_20)
.L_20:
        /*0004*/ 	.word	0x00000082


	//----- nvinfo : EIATTR_KPARAM_INFO
	.align		4
.L_21:
        /*0008*/ 	.byte	0x04, 0x17
        /*000a*/ 	.short	(.L_23 - .L_22)
.L_22:
        /*000c*/ 	.word	0x00000000
        /*0010*/ 	.short	0x0000
        /*0012*/ 	.short	0x0070
        /*0014*/ 	.byte	0x00, 0xf0, 0x01, 0x10


	//----- nvinfo : EIATTR_SPARSE_MMA_MASK
	.align		4
.L_23:
        /*0018*/ 	.byte	0x03, 0x50
        /*001a*/ 	.short	0x0000


	//----- nvinfo : EIATTR_MAXREG_COUNT
	.align		4
        /*001c*/ 	.byte	0x03, 0x1b
        /*001e*/ 	.short	0x00a8


	//----- nvinfo : EIATTR_NUM_BARRIERS
	.align		4
        /*0020*/ 	.byte	0x02, 0x4c
        /*0022*/ 	.byte	0x01
	.zero		1


	//----- nvinfo : EIATTR_EXTERNS
	.align		4
        /*0024*/ 	.byte	0x04, 0x0f
        /*0026*/ 	.short	(.L_25 - .L_24)


	//   ....[0]....
	.align		4
.L_24:
        /*0028*/ 	.word	index@(__assertfail)


	//----- nvinfo : EIATTR_MERCURY_ISA_VERSION
	.align		4
.L_25:
        /*002c*/ 	.byte	0x03, 0x5f
        /*002e*/ 	.short	0x0101


	//----- nvinfo : EIATTR_INT_WARP_WIDE_INSTR_OFFSETS
	.align		4
        /*0030*/ 	.byte	0x04, 0x31
        /*0032*/ 	.short	(.L_27 - .L_26)


	//   ....[0]....
.L_26:
        /*0034*/ 	.word	0x00000590


	//   ....[1]....
        /*0038*/ 	.word	0x000005d0


	//   ....[2]....
        /*003c*/ 	.word	0x00000660


	//   ....[3]....
        /*0040*/ 	.word	0x00000690


	//   ....[4]....
        /*0044*/ 	.word	0x000006d0


	//   ....[5]....
        /*0048*/ 	.word	0x000006e0


	//   ....[6]....
        /*004c*/ 	.word	0x000007a0


	//   ....[7]....
        /*0050*/ 	.word	0x00000800


	//   ....[8]....
        /*0054*/ 	.word	0x00002530


	//----- nvinfo : EIATTR_COOP_GROUP_MASK_REGIDS
	.align		4
.L_27:
        /*0058*/ 	.byte	0x04, 0x29
        /*005a*/ 	.short	(.L_29 - .L_28)


	//   ....[0]....
.L_28:
        /*005c*/ 	.word	0xffffffff


	//   ....[1]....
        /*0060*/ 	.word	0xffffffff


	//   ....[2]....
        /*0064*/ 	.word	0xffffffff


	//   ....[3]....
        /*0068*/ 	.word	0xffffffff


	//   ....[4]....
        /*006c*/ 	.word	0xffffffff


	//   ....[5]....
        /*0070*/ 	.word	0xffffffff


	//   ....[6]....
        /*0074*/ 	.word	0xffffffff


	//----- nvinfo : EIATTR_COOP_GROUP_INSTR_OFFSETS
	.align		4
.L_29:
        /*0078*/ 	.byte	0x04, 0x28
        /*007a*/ 	.short	(.L_31 - .L_30)


	//   ....[0]....
.L_30:
        /*007c*/ 	.word	0x00000060


	//   ....[1]....
        /*0080*/ 	.word	0x00000080


	//   ....[2]....
        /*0084*/ 	.word	0x00000180


	//   ....[3]....
        /*0088*/ 	.word	0x000003b0


	//   ....[4]....
        /*008c*/ 	.word	0x000003f0


	//   ....[5]....
        /*0090*/ 	.word	0x000004e0


	//   ....[6]....
        /*0094*/ 	.word	0x00000910


	//----- nvinfo : EIATTR_REG_RECONFIG
	.align		4
.L_31:
        /*0098*/ 	.byte	0x01, 0x54
	.zero		2


	//----- nvinfo : EIATTR_SYSCALL_OFFSETS
	.align		4
        /*009c*/ 	.byte	0x04, 0x46
        /*009e*/ 	.short	(.L_33 - .L_32)


	//   ....[0]....
.L_32:
        /*00a0*/ 	.word	0x00001940


	//----- nvinfo : EIATTR_MBARRIER_INSTR_OFFSETS
	.align		4
.L_33:
        /*00a4*/ 	.byte	0x04, 0x39
        /*00a6*/ 	.short	(.L_35 - .L_34)


	//   ....[0]....
.L_34:
        /*00a8*/ 	.word	0x00000320
        /*00ac*/ 	.word	0x000000ff
        /*00b0*/ 	.word	0x00000000
        /*00b4*/ 	.short	0x0100
        /*00b6*/ 	.byte	0x07
	.zero		1


	//   ....[1]....
        /*00b8*/ 	.word	0x00000330
        /*00bc*/ 	.word	0x000000ff
        /*00c0*/ 	.word	0x00000020
        /*00c4*/ 	.short	0x0100
        /*00c6*/ 	.byte	0x07
	.zero		1


	//   ....[2]....
        /*00c8*/ 	.word	0x00000340
        /*00cc*/ 	.word	0x000000ff
        /*00d0*/ 	.word	0x00000008
        /*00d4*/ 	.short	0x0100
        /*00d6*/ 	.byte	0x07
	.zero		1


	//   ....[3]....
        /*00d8*/ 	.word	0x00000350
        /*00dc*/ 	.word	0x000000ff
        /*00e0*/ 	.word	0x00000028
        /*00e4*/ 	.short	0x0100
        /*00e6*/ 	.byte	0x07
	.zero		1


	//   ....[4]....
        /*00e8*/ 	.word	0x00000360
        /*00ec*/ 	.word	0x000000ff
        /*00f0*/ 	.word	0x00000010
        /*00f4*/ 	.short	0x0100
        /*00f6*/ 	.byte	0x07
	.zero		1


	//   ....[5]....
        /*00f8*/ 	.word	0x00000370
        /*00fc*/ 	.word	0x000000ff
        /*0100*/ 	.word	0x00000030
        /*0104*/ 	.short	0x0100
        /*0106*/ 	.byte	0x07
	.zero		1


	//   ....[6]....
        /*0108*/ 	.word	0x00000380
        /*010c*/ 	.word	0x000000ff
        /*0110*/ 	.word	0x00000018
        /*0114*/ 	.short	0x0100
        /*0116*/ 	.byte	0x07
	.zero		1


	//   ....[7]....
        /*0118*/ 	.word	0x00000390
        /*011c*/ 	.word	0x000000ff
        /*0120*/ 	.word	0x00000038
        /*0124*/ 	.short	0x0100
        /*0126*/ 	.byte	0x07
	.zero		1


	//   ....[8]....
        /*0128*/ 	.word	0x000007e0
        /*012c*/ 	.word	0x000000ff
        /*0130*/ 	.word	0x00000070
        /*0134*/ 	.short	0x0100
        /*0136*/ 	.byte	0x0d
	.zero		1


	//   ....[9]....
        /*0138*/ 	.word	0x00000820
        /*013c*/ 	.word	0x000000ff
        /*0140*/ 	.word	0x00000078
        /*0144*/ 	.short	0x0100
        /*0146*/ 	.byte	0x0d
	.zero		1


	//   ....[10]....
        /*0148*/ 	.word	0x00000850
        /*014c*/ 	.word	0x000000ff
        /*0150*/ 	.word	0x00000050
        /*0154*/ 	.short	0x0100
        /*0156*/ 	.byte	0x10
	.zero		1


	//   ....[11]....
        /*0158*/ 	.word	0x000008a0
        /*015c*/ 	.word	0x000000ff
        /*0160*/ 	.word	0x00000058
        /*0164*/ 	.short	0x0100
        /*0166*/ 	.byte	0x10
	.zero		1


	//   ....[12]....
        /*0168*/ 	.word	0x000008b0
        /*016c*/ 	.word	0x000000ff
        /*0170*/ 	.word	0x00000060
        /*0174*/ 	.short	0x0100
        /*0176*/ 	.byte	0x10
	.zero		1


	//   ....[13]....
        /*0178*/ 	.word	0x000008c0
        /*017c*/ 	.word	0x000000ff
        /*0180*/ 	.word	0x00000068
        /*0184*/ 	.short	0x0100
        /*0186*/ 	.byte	0x10
	.zero		1


	//   ....[14]....
        /*0188*/ 	.word	0x00001800
        /*018c*/ 	.word	0x00000060
        /*0190*/ 	.word	0xfffffff8
        /*0194*/ 	.short	0x010a
        /*0196*/ 	.byte	0x3f
	.zero		1


	//   ....[15]....
        /*0198*/ 	.word	0x000019d0
        /*019c*/ 	.word	0x00000003
        /*01a0*/ 	.word	0x00000000
        /*01a4*/ 	.short	0x010a
        /*01a6*/ 	.byte	0x3f
	.zero		1


	//   ....[16]....
        /*01a8*/ 	.word	0x00001a30
        /*01ac*/ 	.word	0x00000003
        /*01b0*/ 	.word	0x00000000
        /*01b4*/ 	.short	0x010a
        /*01b6*/ 	.byte	0x3f
	.zero		1


	//   ....[17]....
        /*01b8*/ 	.word	0x00001f50
        /*01bc*/ 	.word	0x000000ff
        /*01c0*/ 	.word	0x00000000
        /*01c4*/ 	.short	0x010a
        /*01c6*/ 	.byte	0x04
	.zero		1


	//   ....[18]....
        /*01c8*/ 	.word	0x00001f90
        /*01cc*/ 	.word	0x000000ff
        /*01d0*/ 	.word	0x00000000
        /*01d4*/ 	.short	0x010a
        /*01d6*/ 	.byte	0x04
	.zero		1


	//   ....[19]....
        /*01d8*/ 	.word	0x000023c0
        /*01dc*/ 	.word	0x00000005
        /*01e0*/ 	.word	0x00000000
        /*01e4*/ 	.short	0x0101
        /*01e6*/ 	.byte	0x3f
	.zero		1


	//   ....[20]....
        /*01e8*/ 	.word	0x000024c0
        /*01ec*/ 	.word	0x00000065
        /*01f0*/ 	.word	0x00000000
        /*01f4*/ 	.short	0x0101
        /*01f6*/ 	.byte	0x32
	.zero		1


	//   ....[21]....
        /*01f8*/ 	.word	0x000025b0
        /*01fc*/ 	.word	0x00000003
        /*0200*/ 	.word	0x00000000
        /*0204*/ 	.short	0x0101
        /*0206*/ 	.byte	0x3f
	.zero		1


	//   ....[22]....
        /*0208*/ 	.word	0x00002610
        /*020c*/ 	.word	0x00000060
        /*0210*/ 	.word	0x00000008
        /*0214*/ 	.short	0x010a
        /*0216*/ 	.byte	0x3f
	.zero		1


	//   ....[23]....
        /*0218*/ 	.word	0x00006700
        /*021c*/ 	.word	0x00000061
        /*0220*/ 	.word	0x00000000
        /*0224*/ 	.short	0x0101
        /*0226*/ 	.byte	0x32
	.zero		1


	//   ....[24]....
        /*0228*/ 	.word	0x00007150
        /*022c*/ 	.word	0x0000000c
        /*0230*/ 	.word	0x00000020
        /*0234*/ 	.short	0x010a
        /*0236*/ 	.byte	0x3f
	.zero		1


	//   ....[25]....
        /*0238*/ 	.word	0x00007650
        /*023c*/ 	.word	0x00000004
        /*0240*/ 	.word	0x00000078
        /*0244*/ 	.short	0x0101
        /*0246*/ 	.byte	0x3f
	.zero		1


	//   ....[26]....
        /*0248*/ 	.word	0x00007d60
        /*024c*/ 	.word	0x00000007
        /*0250*/ 	.word	0x00000000
        /*0254*/ 	.short	0x010a
        /*0256*/ 	.byte	0x3f
	.zero		1


	//   ....[27]....
        /*0258*/ 	.word	0x00007de0
        /*025c*/ 	.word	0x00000009
        /*0260*/ 	.word	0x00000000
        /*0264*/ 	.short	0x010a
        /*0266*/ 	.byte	0x3f
	.zero		1


	//   ....[28]....
        /*0268*/ 	.word	0x00007e70
        /*026c*/ 	.word	0x00000006
        /*0270*/ 	.word	0x00000000
        /*0274*/ 	.short	0x010a
        /*0276*/ 	.byte	0x3f
	.zero		1


	//   ....[29]....
        /*0278*/ 	.word	0x00007f00
        /*027c*/ 	.word	0x00000003
        /*0280*/ 	.word	0x00000000
        /*0284*/ 	.short	0x010a
        /*0286*/ 	.byte	0x3f
	.zero		1


	//   ....[30]....
        /*0288*/ 	.word	0x00007f60
        /*028c*/ 	.word	0x00000060
        /*0290*/ 	.word	0xfffffff8
        /*0294*/ 	.short	0x010a
        /*0296*/ 	.byte	0x3f
	.zero		1


	//   ....[31]....
        /*0298*/ 	.word	0x00007fb0
        /*029c*/ 	.word	0x00000003
        /*02a0*/ 	.word	0x00000000
        /*02a4*/ 	.short	0x010a
        /*02a6*/ 	.byte	0x3f
	.zero		1


	//   ....[32]....
        /*02a8*/ 	.word	0x00008010
        /*02ac*/ 	.word	0x00000005
        /*02b0*/ 	.word	0x00000000
        /*02b4*/ 	.short	0x010a
        /*02b6*/ 	.byte	0x3f
	.zero		1


	//   ....[33]....
        /*02b8*/ 	.word	0x00008060
        /*02bc*/ 	.word	0x00000060
        /*02c0*/ 	.word	0x00000008
        /*02c4*/ 	.short	0x010a
        /*02c6*/ 	.byte	0x3f
	.zero		1


	//   ....[34]....
        /*02c8*/ 	.word	0x00008130
        /*02cc*/ 	.word	0x0000000c
        /*02d0*/ 	.word	0x00000020
        /*02d4*/ 	.short	0x010a
        /*02d6*/ 	.byte	0x3f
	.zero		1


	//   ....[35]....
        /*02d8*/ 	.word	0x00008200
        /*02dc*/ 	.word	0x00000007
        /*02e0*/ 	.word	0x00000000
        /*02e4*/ 	.short	0x010a
        /*02e6*/ 	.byte	0x3f
	.zero		1


	//   ....[36]....
        /*02e8*/ 	.word	0x00008250
        /*02ec*/ 	.word	0x00000009
        /*02f0*/ 	.word	0x00000000
        /*02f4*/ 	.short	0x010a
        /*02f6*/ 	.byte	0x3f
	.zero		1


	//   ....[37]....
        /*02f8*/ 	.word	0x000082a0
        /*02fc*/ 	.word	0x00000006
        /*0300*/ 	.word	0x00000000
        /*0304*/ 	.short	0x010a
        /*0306*/ 	.byte	0x3f
	.zero		1


	//----- nvinfo : EIATTR_NUM_MBARRIERS
	.align		4
.L_35:
        /*0308*/ 	.byte	0x03, 0x38
        /*030a*/ 	.short	0x000e


	//----- nvinfo : EIATTR_EXIT_INSTR_OFFSETS
	.align		4
        /*030c*/ 	.byte	0x04, 0x1c
        /*030e*/ 	.short	(.L_37 - .L_36)


	//   ....[0]....
.L_36:
        /*0310*/ 	.word	0x00001420


	//   ....[1]....
        /*0314*/ 	.word	0x00001480


	//   ....[2]....
        /*0318*/ 	.word	0x00006e40


	//   ....[3]....
        /*031c*/ 	.word	0x00006e70


	//   ....[4]....
        /*0320*/ 	.word	0x00007f50


	//----- nvinfo : EIATTR_MAX_THREADS
	.align		4
.L_37:
        /*0324*/ 	.byte	0x04, 0x05
        /*0326*/ 	.short	(.L_39 - .L_38)
.L_38:
        /*0328*/ 	.word	0x00000180
        /*032c*/ 	.word	0x00000001
        /*0330*/ 	.word	0x00000001


	//----- nvinfo : EIATTR_CRS_STACK_SIZE
	.align		4
.L_39:
        /*0334*/ 	.byte	0x04, 0x1e
        /*0336*/ 	.short	(.L_41 - .L_40)
.L_40:
        /*0338*/ 	.word	0x00000000


	//----- nvinfo : EIATTR_CBANK_PARAM_SIZE
	.align		4
.L_41:
        /*033c*/ 	.byte	0x03, 0x19
        /*033e*/ 	.short	0x0470


	//----- nvinfo : EIATTR_PARAM_CBANK
	.align		4
        /*0340*/ 	.byte	0x04, 0x0a
        /*0342*/ 	.short	(.L_43 - .L_42)
	.align		4
.L_42:
        /*0344*/ 	.word	index@(.nv.constant0._ZN7cutlass13device_kernelINS_4gemm6kernel13GemmUniversalIN4cute5tupleIJiiiiEEENS1_10collective13CollectiveMmaINS1_34MainloopSm90TmaGmmaWarpSpecializedILi4ENS5_IJNS4_1CILi1EEENSA_ILi2EEESB_EEENS1_32KernelTmaWarpSpecializedPingpongEEENS5_IJNSA_ILi64EEENSA_ILi128EEESH_EEENS_6half_tENS5_IJlSB_lEEESJ_SK_NS4_8TiledMMAINS4_8MMA_AtomIJNS4_4SM904GMMA26MMA_64x128x16_F32F16F16_SSILNSO_5MajorE0ELSQ_0ELNSO_7ScaleInE1ELSR_1EEEEEENS4_6LayoutINS5_IJSB_SB_SB_EEENS5_IJNSA_ILi0EEESW_SW_EEEEENS5_IJNS4_10UnderscoreESZ_SZ_EEEEENS4_23SM90_TMA_LOAD_MULTICASTENS4_14ComposedLayoutINS4_7SwizzleILi3ELi4ELi3EEENS4_18smem_ptr_flag_bitsILi16EEENSU_INS5_IJNSA_ILi8EEESG_EEENS5_IJSG_SB_EEEEEEEvNS4_8identityENS4_13SM90_TMA_LOADES1C_vS1D_EENS_8epilogue10collective6detail29Sm90TmaWarpSpecializedAdapterINS1H_15DefaultEpilogueISJ_SK_SK_NS1G_6thread17LinearCombinationISJ_Li1EffLNS1L_9ScaleType4KindE0ELNS_15FloatRoundStyleE2ESJ_EENS1_15EpilogueDefaultEEEEEvvEEEEvNT_6ParamsE)
        /*0348*/ 	.short	0x0210
        /*034a*/ 	.short	0x0470


	//----- nvinfo : EIATTR_SW_WAR
	.align		4
.L_43:
        /*034c*/ 	.byte	0x04, 0x36
        /*034e*/ 	.short	(.L_45 - .L_44)
.L_44:
        /*0350*/ 	.word	0x00000008
.L_45:


//--------------------- .nv.callgraph             --------------------------
	.section	.nv.callgraph,"",@"SHT_CUDA_CALLGRAPH"
	.align	4
	.sectionentsize	8
	.align		4
        /*0000*/ 	.word	0x00000000
	.align		4
        /*0004*/ 	.word	0xffffffff
	.align		4
        /*0008*/ 	.word	index@(_ZN7cutlass13device_kernelINS_4gemm6kernel13GemmUniversalIN4cute5tupleIJiiiiEEENS1_10collective13CollectiveMmaINS1_34MainloopSm90TmaGmmaWarpSpecializedILi4ENS5_IJNS4_1CILi1EEENSA_ILi2EEESB_EEENS1_32KernelTmaWarpSpecializedPingpongEEENS5_IJNSA_ILi64EEENSA_ILi128EEESH_EEENS_6half_tENS5_IJlSB_lEEESJ_SK_NS4_8TiledMMAINS4_8MMA_AtomIJNS4_4SM904GMMA26MMA_64x128x16_F32F16F16_SSILNSO_5MajorE0ELSQ_0ELNSO_7ScaleInE1ELSR_1EEEEEENS4_6LayoutINS5_IJSB_SB_SB_EEENS5_IJNSA_ILi0EEESW_SW_EEEEENS5_IJNS4_10UnderscoreESZ_SZ_EEEEENS4_23SM90_TMA_LOAD_MULTICASTENS4_14ComposedLayoutINS4_7SwizzleILi3ELi4ELi3EEENS4_18smem_ptr_flag_bitsILi16EEENSU_INS5_IJNSA_ILi8EEESG_EEENS5_IJSG_SB_EEEEEEEvNS4_8identityENS4_13SM90_TMA_LOADES1C_vS1D_EENS_8epilogue10collective6detail29Sm90TmaWarpSpecializedAdapterINS1H_15DefaultEpilogueISJ_SK_SK_NS1G_6thread17LinearCombinationISJ_Li1EffLNS1L_9ScaleType4KindE0ELNS_15FloatRoundStyleE2ESJ_EENS1_15EpilogueDefaultEEEEEvvEEEEvNT_6ParamsE)
	.align		4
        /*000c*/ 	.word	index@(__assertfail)
	.align		4
        /*0010*/ 	.word	0x00000000
	.align		4
        /*0014*/ 	.word	0xfffffffe
	.align		4
        /*0018*/ 	.word	0x00000000
	.align		4
        /*001c*/ 	.word	0xfffffffd
	.align		4
        /*0020*/ 	.word	0x00000000
	.align		4
        /*0024*/ 	.word	0xfffffffc


//--------------------- .nv.constant4             --------------------------
	.section	.nv.constant4,"a",@progbits
	.align	8
	.align		8
.nv.constant4:
        /*0000*/ 	.dword	__assertfail
	.align		8
        /*0008*/ 	.dword	__unnamed_1
	.align		8
        /*0010*/ 	.dword	_ZN40_INTERNAL_29d4547f_4_k_cu_1db3279e_181614cuda3std3__45__cpo5beginE
	.align		8
        /*0018*/ 	.dword	_ZN40_INTERNAL_29d4547f_4_k_cu_1db3279e_181614cuda3std3__45__cpo3endE
	.align		8
        /*0020*/ 	.dword	_ZN40_INTERNAL_29d4547f_4_k_cu_1db3279e_181614cuda3std3__45__cpo6cbeginE
	.align		8
        /*0028*/ 	.dword	_ZN40_INTERNAL_29d4547f_4_k_cu_1db3279e_181614cuda3std3__45__cpo4cendE
	.align		8
        /*0030*/ 	.dword	_ZN40_INTERNAL_29d4547f_4_k_cu_1db3279e_181614cuda3std3__442_GLOBAL__N__29d4547f_4_k_cu_1db3279e_181616ignoreE
	.align		8
        /*0038*/ 	.dword	_ZN40_INTERNAL_29d4547f_4_k_cu_1db3279e_181614cuda3std3__419piecewise_constructE
	.align		8
        /*0040*/ 	.dword	_ZN40_INTERNAL_29d4547f_4_k_cu_1db3279e_181614cuda3std3__48in_placeE
	.align		8
        /*0048*/ 	.dword	_ZN40_INTERNAL_29d4547f_4_k_cu_1db3279e_181614cuda3std6ranges3__45__cpo4swapE
	.align		8
        /*0050*/ 	.dword	_ZN40_INTERNAL_29d4547f_4_k_cu_1db3279e_181614cuda3std6ranges3__45__cpo9iter_moveE
	.align		8
        /*0058*/ 	.dword	_ZN40_INTERNAL_29d4547f_4_k_cu_1db3279e_181614cute7productE
	.align		8
        /*0060*/ 	.dword	_ZN40_INTERNAL_29d4547f_4_k_cu_1db3279e_181614cute1_E
	.align		8
        /*0068*/ 	.dword	$str$22
	.align		8
        /*0070*/ 	.dword	$str$23


//--------------------- .text._ZN7cutlass13device_kernelINS_4gemm6kernel13GemmUniversalIN4cute5tupleIJiiiiEEENS1_10collective13CollectiveMmaINS1_34MainloopSm90TmaGmmaWarpSpecializedILi4ENS5_IJNS4_1CILi1EEENSA_ILi2EEESB_EEENS1_32KernelTmaWarpSpecializedPingpongEEENS5_IJNSA_ILi64EEENSA_ILi128EEESH_EEENS_6half_tENS5_IJlSB_lEEESJ_SK_NS4_8TiledMMAINS4_8MMA_AtomIJNS4_4SM904GMMA26MMA_64x128x16_F32F16F16_SSILNSO_5MajorE0ELSQ_0ELNSO_7ScaleInE1ELSR_1EEEEEENS4_6LayoutINS5_IJSB_SB_SB_EEENS5_IJNSA_ILi0EEESW_SW_EEEEENS5_IJNS4_10UnderscoreESZ_SZ_EEEEENS4_23SM90_TMA_LOAD_MULTICASTENS4_14ComposedLayoutINS4_7SwizzleILi3ELi4ELi3EEENS4_18smem_ptr_flag_bitsILi16EEENSU_INS5_IJNSA_ILi8EEESG_EEENS5_IJSG_SB_EEEEEEEvNS4_8identityENS4_13SM90_TMA_LOADES1C_vS1D_EENS_8epilogue10collective6detail29Sm90TmaWarpSpecializedAdapterINS1H_15DefaultEpilogueISJ_SK_SK_NS1G_6thread17LinearCombinationISJ_Li1EffLNS1L_9ScaleType4KindE0ELNS_15FloatRoundStyleE2ESJ_EENS1_15EpilogueDefaultEEEEEvvEEEEvNT_6ParamsE --------------------------
	.section	.text._ZN7cutlass13device_kernelINS_4gemm6kernel13GemmUniversalIN4cute5tupleIJiiiiEEENS1_10collective13CollectiveMmaINS1_34MainloopSm90TmaGmmaWarpSpecializedILi4ENS5_IJNS4_1CILi1EEENSA_ILi2EEESB_EEENS1_32KernelTmaWarpSpecializedPingpongEEENS5_IJNSA_ILi64EEENSA_ILi128EEESH_EEENS_6half_tENS5_IJlSB_lEEESJ_SK_NS4_8TiledMMAINS4_8MMA_AtomIJNS4_4SM904GMMA26MMA_64x128x16_F32F16F16_SSILNSO_5MajorE0ELSQ_0ELNSO_7ScaleInE1ELSR_1EEEEEENS4_6LayoutINS5_IJSB_SB_SB_EEENS5_IJNSA_ILi0EEESW_SW_EEEEENS5_IJNS4_10UnderscoreESZ_SZ_EEEEENS4_23SM90_TMA_LOAD_MULTICASTENS4_14ComposedLayoutINS4_7SwizzleILi3ELi4ELi3EEENS4_18smem_ptr_flag_bitsILi16EEENSU_INS5_IJNSA_ILi8EEESG_EEENS5_IJSG_SB_EEEEEEEvNS4_8identityENS4_13SM90_TMA_LOADES1C_vS1D_EENS_8epilogue10collective6detail29Sm90TmaWarpSpecializedAdapterINS1H_15DefaultEpilogueISJ_SK_SK_NS1G_6thread17LinearCombinationISJ_Li1EffLNS1L_9ScaleType4KindE0ELNS_15FloatRoundStyleE2ESJ_EENS1_15EpilogueDefaultEEEEEvvEEEEvNT_6ParamsE,"ax",@progbits
	.align	128
.text._ZN7cutlass13device_kernelINS_4gemm6kernel13GemmUniversalIN4cute5tupleIJiiiiEEENS1_10collective13CollectiveMmaINS1_34MainloopSm90TmaGmmaWarpSpecializedILi4ENS5_IJNS4_1CILi1EEENSA_ILi2EEESB_EEENS1_32KernelTmaWarpSpecializedPingpongEEENS5_IJNSA_ILi64EEENSA_ILi128EEESH_EEENS_6half_tENS5_IJlSB_lEEESJ_SK_NS4_8TiledMMAINS4_8MMA_AtomIJNS4_4SM904GMMA26MMA_64x128x16_F32F16F16_SSILNSO_5MajorE0ELSQ_0ELNSO_7ScaleInE1ELSR_1EEEEEENS4_6LayoutINS5_IJSB_SB_SB_EEENS5_IJNSA_ILi0EEESW_SW_EEEEENS5_IJNS4_10UnderscoreESZ_SZ_EEEEENS4_23SM90_TMA_LOAD_MULTICASTENS4_14ComposedLayoutINS4_7SwizzleILi3ELi4ELi3EEENS4_18smem_ptr_flag_bitsILi16EEENSU_INS5_IJNSA_ILi8EEESG_EEENS5_IJSG_SB_EEEEEEEvNS4_8identityENS4_13SM90_TMA_LOADES1C_vS1D_EENS_8epilogue10collective6detail29Sm90TmaWarpSpecializedAdapterINS1H_15DefaultEpilogueISJ_SK_SK_NS1G_6thread17LinearCombinationISJ_Li1EffLNS1L_9ScaleType4KindE0ELNS_15FloatRoundStyleE2ESJ_EENS1_15EpilogueDefaultEEEEEvvEEEEvNT_6ParamsE:
        .type           _ZN7cutlass13device_kernelINS_4gemm6kernel13GemmUniversalIN4cute5tupleIJiiiiEEENS1_10collective13CollectiveMmaINS1_34MainloopSm90TmaGmmaWarpSpecializedILi4ENS5_IJNS4_1CILi1EEENSA_ILi2EEESB_EEENS1_32KernelTmaWarpSpecializedPingpongEEENS5_IJNSA_ILi64EEENSA_ILi128EEESH_EEENS_6half_tENS5_IJlSB_lEEESJ_SK_NS4_8TiledMMAINS4_8MMA_AtomIJNS4_4SM904GMMA26MMA_64x128x16_F32F16F16_SSILNSO_5MajorE0ELSQ_0ELNSO_7ScaleInE1ELSR_1EEEEEENS4_6LayoutINS5_IJSB_SB_SB_EEENS5_IJNSA_ILi0EEESW_SW_EEEEENS5_IJNS4_10UnderscoreESZ_SZ_EEEEENS4_23SM90_TMA_LOAD_MULTICASTENS4_14ComposedLayoutINS4_7SwizzleILi3ELi4ELi3EEENS4_18smem_ptr_flag_bitsILi16EEENSU_INS5_IJNSA_ILi8EEESG_EEENS5_IJSG_SB_EEEEEEEvNS4_8identityENS4_13SM90_TMA_LOADES1C_vS1D_EENS_8epilogue10collective6detail29Sm90TmaWarpSpecializedAdapterINS1H_15DefaultEpilogueISJ_SK_SK_NS1G_6thread17LinearCombinationISJ_Li1EffLNS1L_9ScaleType4KindE0ELNS_15FloatRoundStyleE2ESJ_EENS1_15EpilogueDefaultEEEEEvvEEEEvNT_6ParamsE,@function
        .size           _ZN7cutlass13device_kernelINS_4gemm6kernel13GemmUniversalIN4cute5tupleIJiiiiEEENS1_10collective13CollectiveMmaINS1_34MainloopSm90TmaGmmaWarpSpecializedILi4ENS5_IJNS4_1CILi1EEENSA_ILi2EEESB_EEENS1_32KernelTmaWarpSpecializedPingpongEEENS5_IJNSA_ILi64EEENSA_ILi128EEESH_EEENS_6half_tENS5_IJlSB_lEEESJ_SK_NS4_8TiledMMAINS4_8MMA_AtomIJNS4_4SM904GMMA26MMA_64x128x16_F32F16F16_SSILNSO_5MajorE0ELSQ_0ELNSO_7ScaleInE1ELSR_1EEEEEENS4_6LayoutINS5_IJSB_SB_SB_EEENS5_IJNSA_ILi0EEESW_SW_EEEEENS5_IJNS4_10UnderscoreESZ_SZ_EEEEENS4_23SM90_TMA_LOAD_MULTICASTENS4_14ComposedLayoutINS4_7SwizzleILi3ELi4ELi3EEENS4_18smem_ptr_flag_bitsILi16EEENSU_INS5_IJNSA_ILi8EEESG_EEENS5_IJSG_SB_EEEEEEEvNS4_8identityENS4_13SM90_TMA_LOADES1C_vS1D_EENS_8epilogue10collective6detail29Sm90TmaWarpSpecializedAdapterINS1H_15DefaultEpilogueISJ_SK_SK_NS1G_6thread17LinearCombinationISJ_Li1EffLNS1L_9ScaleType4KindE0ELNS_15FloatRoundStyleE2ESJ_EENS1_15EpilogueDefaultEEEEEvvEEEEvNT_6ParamsE,(.L_x_200 - _ZN7cutlass13device_kernelINS_4gemm6kernel13GemmUniversalIN4cute5tupleIJiiiiEEENS1_10collective13CollectiveMmaINS1_34MainloopSm90TmaGmmaWarpSpecializedILi4ENS5_IJNS4_1CILi1EEENSA_ILi2EEESB_EEENS1_32KernelTmaWarpSpecializedPingpongEEENS5_IJNSA_ILi64EEENSA_ILi128EEESH_EEENS_6half_tENS5_IJlSB_lEEESJ_SK_NS4_8TiledMMAINS4_8MMA_AtomIJNS4_4SM904GMMA26MMA_64x128x16_F32F16F16_SSILNSO_5MajorE0ELSQ_0ELNSO_7ScaleInE1ELSR_1EEEEEENS4_6LayoutINS5_IJSB_SB_SB_EEENS5_IJNSA_ILi0EEESW_SW_EEEEENS5_IJNS4_10UnderscoreESZ_SZ_EEEEENS4_23SM90_TMA_LOAD_MULTICASTENS4_14ComposedLayoutINS4_7SwizzleILi3ELi4ELi3EEENS4_18smem_ptr_flag_bitsILi16EEENSU_INS5_IJNSA_ILi8EEESG_EEENS5_IJSG_SB_EEEEEEEvNS4_8identityENS4_13SM90_TMA_LOADES1C_vS1D_EENS_8epilogue10collective6detail29Sm90TmaWarpSpecializedAdapterINS1H_15DefaultEpilogueISJ_SK_SK_NS1G_6thread17LinearCombinationISJ_Li1EffLNS1L_9ScaleType4KindE0ELNS_15FloatRoundStyleE2ESJ_EENS1_15EpilogueDefaultEEEEEvvEEEEvNT_6ParamsE)
        .other          _ZN7cutlass13device_kernelINS_4gemm6kernel13GemmUniversalIN4cute5tupleIJiiiiEEENS1_10collective13CollectiveMmaINS1_34MainloopSm90TmaGmmaWarpSpecializedILi4ENS5_IJNS4_1CILi1EEENSA_ILi2EEESB_EEENS1_32KernelTmaWarpSpecializedPingpongEEENS5_IJNSA_ILi64EEENSA_ILi128EEESH_EEENS_6half_tENS5_IJlSB_lEEESJ_SK_NS4_8TiledMMAINS4_8MMA_AtomIJNS4_4SM904GMMA26MMA_64x128x16_F32F16F16_SSILNSO_5MajorE0ELSQ_0ELNSO_7ScaleInE1ELSR_1EEEEEENS4_6LayoutINS5_IJSB_SB_SB_EEENS5_IJNSA_ILi0EEESW_SW_EEEEENS5_IJNS4_10UnderscoreESZ_SZ_EEEEENS4_23SM90_TMA_LOAD_MULTICASTENS4_14ComposedLayoutINS4_7SwizzleILi3ELi4ELi3EEENS4_18smem_ptr_flag_bitsILi16EEENSU_INS5_IJNSA_ILi8EEESG_EEENS5_IJSG_SB_EEEEEEEvNS4_8identityENS4_13SM90_TMA_LOADES1C_vS1D_EENS_8epilogue10collective6detail29Sm90TmaWarpSpecializedAdapterINS1H_15DefaultEpilogueISJ_SK_SK_NS1G_6thread17LinearCombinationISJ_Li1EffLNS1L_9ScaleType4KindE0ELNS_15FloatRoundStyleE2ESJ_EENS1_15EpilogueDefaultEEEEEvvEEEEvNT_6ParamsE,@"STO_CUDA_ENTRY STV_DEFAULT"
_ZN7cutlass13device_kernelINS_4gemm6kernel13GemmUniversalIN4cute5tupleIJiiiiEEENS1_10collective13CollectiveMmaINS1_34MainloopSm90TmaGmmaWarpSpecializedILi4ENS5_IJNS4_1CILi1EEENSA_ILi2EEESB_EEENS1_32KernelTmaWarpSpecializedPingpongEEENS5_IJNSA_ILi64EEENSA_ILi128EEESH_EEENS_6half_tENS5_IJlSB_lEEESJ_SK_NS4_8TiledMMAINS4_8MMA_AtomIJNS4_4SM904GMMA26MMA_64x128x16_F32F16F16_SSILNSO_5MajorE0ELSQ_0ELNSO_7ScaleInE1ELSR_1EEEEEENS4_6LayoutINS5_IJSB_SB_SB_EEENS5_IJNSA_ILi0EEESW_SW_EEEEENS5_IJNS4_10UnderscoreESZ_SZ_EEEEENS4_23SM90_TMA_LOAD_MULTICASTENS4_14ComposedLayoutINS4_7SwizzleILi3ELi4ELi3EEENS4_18smem_ptr_flag_bitsILi16EEENSU_INS5_IJNSA_ILi8EEESG_EEENS5_IJSG_SB_EEEEEEEvNS4_8identityENS4_13SM90_TMA_LOADES1C_vS1D_EENS_8epilogue10collective6detail29Sm90TmaWarpSpecializedAdapterINS1H_15DefaultEpilogueISJ_SK_SK_NS1G_6thread17LinearCombinationISJ_Li1EffLNS1L_9ScaleType4KindE0ELNS_15FloatRoundStyleE2ESJ_EENS1_15EpilogueDefaultEEEEEvvEEEEvNT_6ParamsE:
[----:B------:R-:W0:Y:S01]  /*0000*/  LDC R1, c[0x0][0x28] ;  /* 0x00000a00ff017b82 */ /* 0x000e220000000800 */
[----:B------:R-:W1:Y:S01]  /*0010*/  S2R R3, SR_TID.X ;  /* 0x0000000000037919 */ /* 0x000e620000002100 */
[----:B------:R-:W-:Y:S01]  /*0020*/  ELECT P0, URZ, PT ;  /* 0x00000000003f782f */ /* 0x000fe20003800000 */
[----:B------:R-:W-:Y:S01]  /*0030*/  BSSY B0, `(.L_x_0) ;  /* 0x0000014000007945 */ /* 0x000fe20003800000 */
[--C-:B-1----:R-:W-:Y:S02]  /*0040*/  SHF.R.U32.HI R0, RZ, 0x5, R3.reuse ;  /* 0x00000005ff007819 */ /* 0x102fe40000011603 */
[----:B------:R-:W-:-:S03]  /*0050*/  SHF.R.U32.HI R5, RZ, 0x7, R3 ;  /* 0x00000007ff057819 */ /* 0x000fc60000011603 */
[----:B------:R-:W1:Y:S02]  /*0060*/  SHFL.IDX PT, R2, R0, RZ, 0x1f ;  /* 0x00001fff00027589 */ /* 0x000e6400000e0000 */
[----:B-1----:R-:W-:Y:S02]  /*0070*/  R2UR UR6, R2 ;  /* 0x00000000020672ca */ /* 0x002fe400000e0000 */
[----:B------:R1:W2:Y:S11]  /*0080*/  SHFL.IDX PT, R2, R5, RZ, 0x1f ;  /* 0x00001fff05027589 */ /* 0x0002b600000e0000 */
[----:B------:R-:W-:-:S02]  /*0090*/  USHF.R.S32.HI UR4, URZ, 0x1f, UR6 ;  /* 0x0000001f3f047899 */ /* 0x000fc40008011406 */
[----:B------:R-:W-:Y:S02]  /*00a0*/  ISETP.NE.OR P0, PT, RZ, UR6, !P0 ;  /* 0x00000006ff007c0c */ /* 0x000fe4000c705670 */
[----:B------:R-:W-:-:S04]  /*00b0*/  ULEA.HI UR4, UR4, UR6, URZ, 0x2 ;  /* 0x0000000604047291 */ /* 0x000fc8000f8f103f */
[----:B------:R-:W-:-:S04]  /*00c0*/  ULOP3.LUT UR4, UR4, 0xfffffffc, URZ, 0xc0, !UPT ;  /* 0xfffffffc04047892 */ /* 0x000fc8000f8ec03f */
[----:B------:R-:W-:-:S03]  /*00d0*/  UIADD3 UR6, UR6, -UR4, URZ ;  /* 0x8000000406067290 */ /* 0x000fc6000fffe03f */
[----:B012---:R-:W-:Y:S09]  /*00e0*/  @P0 BRA `(.L_x_1) ;  /* 0x0000000000200947 */ /* 0x007ff20003800000 */
[----:B------:R-:W-:Y:S02]  /*00f0*/  ULDC.64 UR4, c[0x0][0x198] ;  /* 0x0000660000047ab9 */ /* 0x000fe40000000a00 */
[----:B------:R-:W-:Y:S02]  /*0100*/  UIADD3 UR8, UP0, UR4, 0xf0, URZ ;  /* 0x000000f004087890 */ /* 0x000fe4000ff1e03f */
[----:B------:R-:W-:Y:S02]  /*0110*/  UIADD3 UR4, UP1, UR4, 0x1f0, URZ ;  /* 0x000001f004047890 */ /* 0x000fe4000ff3e03f */
[----:B------:R-:W-:Y:S02]  /*0120*/  UIADD3.X UR9, URZ, UR5, URZ, UP0, !UPT ;  /* 0x000000053f097290 */ /* 0x000fe400087fe43f */
[----:B------:R-:W-:-:S07]  /*0130*/  UIADD3.X UR5, URZ, UR5, URZ, UP1, !UPT ;  /* 0x000000053f057290 */ /* 0x000fce0008ffe43f */
[----:B------:R0:W-:Y:S02]  /*0140*/  UTMACCTL.PF [UR8] ;  /* 0x00000000080079b9 */ /* 0x0001e40008040000 */
[----:B------:R0:W-:Y:S02]  /*0150*/  UTMACCTL.PF [UR4] ;  /* 0x00000000040079b9 */ /* 0x0001e40008040000 */
[----:B0-----:R-:W-:Y:S01]  /*0160*/  NOP ;  /* 0x0000000000007918 */ /* 0x001fe20000000000 */
.L_x_1:
[----:B------:R-:W-:Y:S05]  /*0170*/  BSYNC B0 ;  /* 0x0000000000007941 */ /* 0x000fea0003800000 */
.L_x_0:
[----:B------:R-:W0:Y:S01]  /*0180*/  SHFL.IDX PT, R6, R0, RZ, 0x1f ;  /* 0x00001fff00067589 */ /* 0x000e2200000e0000 */
[----:B------:R-:W-:Y:S01]  /*0190*/  R2UR UR19, R2 ;  /* 0x00000000021372ca */ /* 0x000fe200000e0000 */
[----:B------:R-:W-:Y:S01]  /*01a0*/  UISETP.NE.AND UP0, UPT, UR6, 0x3, UPT ;  /* 0x000000030600788c */ /* 0x000fe2000bf05270 */
[----:B------:R-:W-:-:S03]  /*01b0*/  SHF.R.S32.HI R2, RZ, 0x1f, R3 ;  /* 0x0000001fff027819 */ /* 0x000fc60000011403 */
[----:B------:R-:W-:Y:S01]  /*01c0*/  UISETP.EQ.OR UP0, UPT, UR6, URZ, !UP0 ;  /* 0x0000003f0600728c */ /* 0x000fe2000c702670 */
[----:B------:R-:W-:-:S07]  /*01d0*/  LEA.HI R2, R2, R3, RZ, 0x7 ;  /* 0x0000000302027211 */ /* 0x000fce00078f38ff */
[----:B------:R-:W-:Y:S02]  /*01e0*/  UIADD3 UR14, UR19, -0x1, URZ ;  /* 0xffffffff130e7890 */ /* 0x000fe4000fffe03f */
[----:B------:R-:W-:Y:S02]  /*01f0*/  UISETP.EQ.AND UP0, UPT, UR19, URZ, UP0 ;  /* 0x0000003f1300728c */ /* 0x000fe40008702270 */
[----:B------:R-:W-:Y:S02]  /*0200*/  UISETP.GE.U32.AND UP1, UPT, UR14, 0x2, UPT ;  /* 0x000000020e00788c */ /* 0x000fe4000bf26070 */
[----:B------:R-:W-:Y:S01]  /*0210*/  USEL UR40, URZ, 0x1, !UP0 ;  /* 0x000000013f287887 */ /* 0x000fe2000c000000 */
[----:B0-----:R-:W-:-:S03]  /*0220*/  ISETP.NE.AND P0, PT, R6, RZ, PT ;  /* 0x000000ff0600720c */ /* 0x001fc60003f05270 */
[----:B------:R-:W-:-:S10]  /*0230*/  USEL UR40, UR40, 0x2, UP1 ;  /* 0x0000000228287887 */ /* 0x000fd40008800000 */
[----:B------:R-:W-:Y:S05]  /*0240*/  @P0 BRA `(.L_x_2) ;  /* 0x0000000000580947 */ /* 0x000fea0003800000 */
[----:B------:R-:W0:Y:S01]  /*0250*/  S2UR UR7, SR_CgaCtaId ;  /* 0x00000000000779c3 */ /* 0x000e220000008800 */
[----:B------:R-:W-:Y:S01]  /*0260*/  UMOV UR4, 0x400 ;  /* 0x0000040000047882 */ /* 0x000fe20000000000 */
[----:B------:R-:W-:Y:S01]  /*0270*/  UMOV UR5, 0x1 ;  /* 0x0000000100057882 */ /* 0x000fe20000000000 */
[----:B------:R-:W-:Y:S01]  /*0280*/  UMOV UR8, 0x2 ;  /* 0x0000000200087882 */ /* 0x000fe20000000000 */
[----:B------:R-:W-:Y:S01]  /*0290*/  ELECT P0, URZ, PT ;  /* 0x00000000003f782f */ /* 0x000fe20003800000 */
[----:B------:R-:W-:-:S04]  /*02a0*/  UIADD3 UR8, -UR8, 0x100000, URZ ;  /* 0x0010000008087890 */ /* 0x000fc8000fffe13f */
[----:B------:R-:W-:Y:S02]  /*02b0*/  USHF.L.U32 UR9, UR8, 0xb, URZ ;  /* 0x0000000b08097899 */ /* 0x000fe4000800063f */
[----:B------:R-:W-:Y:S02]  /*02c0*/  USHF.L.U32 UR8, UR8, 0x1, URZ ;  /* 0x0000000108087899 */ /* 0x000fe4000800063f */
[----:B0-----:R-:W-:Y:S02]  /*02d0*/  ULEA UR7, UR7, UR4, 0x18 ;  /* 0x0000000407077291 */ /* 0x001fe4000f8ec03f */
[----:B------:R-:W-:-:S04]  /*02e0*/  UIADD3 UR4, -UR5, 0x100000, URZ ;  /* 0x0010000005047890 */ /* 0x000fc8000fffe13f */
[----:B------:R-:W-:Y:S02]  /*02f0*/  USHF.L.U32 UR5, UR4, 0xb, URZ ;  /* 0x0000000b04057899 */ /* 0x000fe4000800063f */
[----:B------:R-:W-:Y:S01]  /*0300*/  USHF.L.U32 UR4, UR4, 0x1, URZ ;  /* 0x0000000104047899 */ /* 0x000fe2000800063f */
[----:B------:R-:W0:Y:S11]  /*0310*/  FENCE.VIEW.ASYNC.S ;  /* 0x00000000000073c6 */ /* 0x000e360000000000 */
[----:B0-----:R0:W1:Y:S01]  /*0320*/  SYNCS.EXCH.64 URZ, [UR7], UR4 ;  /* 0x00000004073f75b2 */ /* 0x0010620008000100 */
[----:B------:R0:W2:Y:S01]  /*0330*/  SYNCS.EXCH.64 URZ, [UR7+0x20], UR8 ;  /* 0x00002008073f75b2 */ /* 0x0000a20008000100 */
[----:B------:R0:W3:Y:S01]  /*0340*/  SYNCS.EXCH.64 URZ, [UR7+0x8], UR4 ;  /* 0x00000804073f75b2 */ /* 0x0000e20008000100 */
[----:B------:R0:W4:Y:S01]  /*0350*/  SYNCS.EXCH.64 URZ, [UR7+0x28], UR8 ;  /* 0x00002808073f75b2 */ /* 0x0001220008000100 */
[----:B------:R0:W0:Y:S01]  /*0360*/  SYNCS.EXCH.64 URZ, [UR7+0x10], UR4 ;  /* 0x00001004073f75b2 */ /* 0x0000220008000100 */
[----:B------:R0:W0:Y:S01]  /*0370*/  SYNCS.EXCH.64 URZ, [UR7+0x30], UR8 ;  /* 0x00003008073f75b2 */ /* 0x0000220008000100 */
[----:B------:R0:W0:Y:S01]  /*0380*/  SYNCS.EXCH.64 URZ, [UR7+0x18], UR4 ;  /* 0x00001804073f75b2 */ /* 0x0000220008000100 */
[----:B------:R0:W0:Y:S01]  /*0390*/  SYNCS.EXCH.64 URZ, [UR7+0x38], UR8 ;  /* 0x00003808073f75b2 */ /* 0x0000220008000100 */
[----:B------:R-:W-:Y:S01]  /*03a0*/  NOP ;  /* 0x0000000000007918 */ /* 0x000fe20000000000 */
.L_x_2:
[----:B------:R-:W5:Y:S01]  /*03b0*/  SHFL.IDX PT, R10, R0, RZ, 0x1f ;  /* 0x00001fff000a7589 */ /* 0x000f6200000e0000 */
[----:B------:R-:W1:Y:S01]  /*03c0*/  S2UR UR15, SR_CTAID.X ;  /* 0x00000000000f79c3 */ /* 0x000e620000002500 */
[----:B------:R-:W-:Y:S02]  /*03d0*/  ELECT P0, URZ, PT ;  /* 0x00000000003f782f */ /* 0x000fe40003800000 */
[----:B------:R-:W-:Y:S01]  /*03e0*/  SHF.R.S32.HI R11, RZ, 0x1f, R6 ;  /* 0x0000001fff0b7819 */ /* 0x000fe20000011406 */
[----:B------:R1:W2:Y:S01]  /*03f0*/  SHFL.IDX PT, R8, R0, RZ, 0x1f ;  /* 0x00001fff00087589 */ /* 0x0002a200000e0000 */
[----:B------:R-:W-:Y:S02]  /*0400*/  ELECT P1, URZ, PT ;  /* 0x00000000003f782f */ /* 0x000fe40003820000 */
[----:B------:R-:W-:Y:S01]  /*0410*/  LOP3.LUT R2, R2, 0xffffff80, RZ, 0xc0, !PT ;  /* 0xffffff8002027812 */ /* 0x000fe200078ec0ff */
[----:B0-----:R-:W-:Y:S01]  /*0420*/  ULDC UR4, c[0x0][0x150] ;  /* 0x0000540000047ab9 */ /* 0x001fe20000000800 */
[----:B------:R-:W-:Y:S01]  /*0430*/  LEA.HI R11, R11, R6, RZ, 0x2 ;  /* 0x000000060b0b7211 */ /* 0x000fe200078f10ff */
[----:B------:R-:W0:Y:S01]  /*0440*/  S2UR UR8, SR_CTAID.Y ;  /* 0x00000000000879c3 */ /* 0x000e220000002600 */
[----:B------:R-:W-:Y:S01]  /*0450*/  NOP ;  /* 0x0000000000007918 */ /* 0x000fe20000000000 */
[----:B------:R-:W-:Y:S01]  /*0460*/  IMAD.IADD R4, R3, 0x1, -R2 ;  /* 0x0000000103047824 */ /* 0x000fe200078e0a02 */
[----:B------:R-:W-:Y:S01]  /*0470*/  LOP3.LUT R11, R11, 0x3ffffffc, RZ, 0xc0, !PT ;  /* 0x3ffffffc0b0b7812 */ /* 0x000fe200078ec0ff */
[----:B------:R-:W-:Y:S01]  /*0480*/  NOP ;  /* 0x0000000000007918 */ /* 0x000fe20000000000 */
[----:B------:R-:W-:Y:S01]  /*0490*/  ULDC UR17, c[0x0][0x148] ;  /* 0x0000520000117ab9 */ /* 0x000fe20000000800 */
[----:B------:R-:W-:Y:S01]  /*04a0*/  UMOV UR20, 0x80 ;  /* 0x0000008000147882 */ /* 0x000fe20000000000 */
[----:B------:R-:W-:Y:S01]  /*04b0*/  SHF.R.S32.HI R9, RZ, 0x1f, R4 ;  /* 0x0000001fff097819 */ /* 0x000fe20000011404 */
[----:B------:R-:W-:Y:S01]  /*04c0*/  IMAD.IADD R11, R6, 0x1, -R11 ;  /* 0x00000001060b7824 */ /* 0x000fe200078e0a0b */
[----:B------:R-:W-:Y:S01]  /*04d0*/  ULDC UR12, c[0x0][0x144] ;  /* 0x00005100000c7ab9 */ /* 0x000fe20000000800 */
[----:B------:R-:W3:Y:S01]  /*04e0*/  SHFL.IDX PT, R5, R5, RZ, 0x1f ;  /* 0x00001fff05057589 */ /* 0x000ee200000e0000 */
[----:B------:R-:W-:-:S02]  /*04f0*/  LEA.HI R2, R9, R4, RZ, 0x3 ;  /* 0x0000000409027211 */ /* 0x000fc400078f18ff */
[----:B------:R-:W-:Y:S02]  /*0500*/  ISETP.NE.AND P3, PT, RZ, UR19, PT ;  /* 0x00000013ff007c0c */ /* 0x000fe4000bf65270 */
[----:B-----5:R-:W-:Y:S02]  /*0510*/  ISETP.NE.OR P0, PT, R10, RZ, !P0 ;  /* 0x000000ff0a00720c */ /* 0x020fe40004705670 */
[----:B-1----:R-:W-:Y:S02]  /*0520*/  I2FP.F32.U32 R0, UR15 ;  /* 0x0000000f00007c45 */ /* 0x002fe40008201000 */
[----:B--2---:R-:W-:Y:S02]  /*0530*/  ISETP.NE.OR P1, PT, R8, RZ, !P1 ;  /* 0x000000ff0800720c */ /* 0x004fe40004f25670 */
[----:B------:R-:W-:Y:S01]  /*0540*/  SHF.R.S32.HI R7, RZ, 0x3, R2 ;  /* 0x00000003ff077819 */ /* 0x000fe20000011402 */
[----:B------:R-:W-:Y:S01]  /*0550*/  FMUL R0, R0, UR4 ;  /* 0x0000000400007c20 */ /* 0x000fe20008400000 */
[----:B------:R-:W-:Y:S01]  /*0560*/  ULDC UR4, c[0x0][0x154] ;  /* 0x0000550000047ab9 */ /* 0x000fe20000000800 */
[----:B0-----:R-:W-:-:S02]  /*0570*/  I2FP.F32.U32 R6, UR8 ;  /* 0x0000000800067c45 */ /* 0x001fc40008201000 */
[----:B------:R-:W-:Y:S02]  /*0580*/  SHF.R.S32.HI R2, RZ, 0x1f, R2 ;  /* 0x0000001fff027819 */ /* 0x000fe40000011402 */
[----:B------:R-:W-:Y:S01]  /*0590*/  VOTEU.ALL UP2, P0 ;  /* 0x00000000003f7886 */ /* 0x000fe20000040000 */
[----:B------:R-:W-:Y:S01]  /*05a0*/  FMUL R6, R6, UR4 ;  /* 0x0000000406067c20 */ /* 0x000fe20008400000 */
[----:B------:R-:W0:Y:S01]  /*05b0*/  F2I.U32.TRUNC.NTZ R0, R0 ;  /* 0x0000000000007305 */ /* 0x000e22000020f000 */
[----:B------:R-:W-:Y:S01]  /*05c0*/  LEA.HI R2, R2, R7, RZ, 0x2 ;  /* 0x0000000702027211 */ /* 0x000fe200078f10ff */
[----:B------:R-:W-:Y:S01]  /*05d0*/  VOTEU.ALL UP3, P1 ;  /* 0x00000000003f7886 */ /* 0x000fe20000860000 */
[----:B------:R-:W1:Y:S01]  /*05e0*/  @!UP2 S2UR UR11, SR_CgaCtaId ;  /* 0x00000000000ba9c3 */ /* 0x000e620000008800 */
[----:B------:R-:W-:Y:S01]  /*05f0*/  UMOV UR4, 0x20 ;  /* 0x0000002000047882 */ /* 0x000fe20000000000 */
[----:B------:R-:W-:Y:S01]  /*0600*/  LOP3.LUT R2, R2, 0xfffffffc, RZ, 0xc0, !PT ;  /* 0xfffffffc02027812 */ /* 0x000fe200078ec0ff */
[----:B------:R-:W-:Y:S01]  /*0610*/  @!UP2 UMOV UR10, 0x400 ;  /* 0x00000400000aa882 */ /* 0x000fe20000000000 */
[----:B------:R-:W-:-:S04]  /*0620*/  @!UP2 UIADD3 UR4, -UR4, 0x100000, URZ ;  /* 0x001000000404a890 */ /* 0x000fc8000fffe13f */
[----:B------:R-:W-:Y:S02]  /*0630*/  @!UP2 USHF.L.U32 UR5, UR4, 0xb, URZ ;  /* 0x0000000b0405a899 */ /* 0x000fe4000800063f */
[----:B------:R-:W-:Y:S01]  /*0640*/  @!UP2 USHF.L.U32 UR4, UR4, 0x1, URZ ;  /* 0x000000010404a899 */ /* 0x000fe2000800063f */
[----:B------:R-:W2:Y:S01]  /*0650*/  F2I.U32.TRUNC.NTZ R6, R6 ;  /* 0x0000000600067305 */ /* 0x000ea2000020f000 */
[----:B------:R-:W-:Y:S01]  /*0660*/  VOTEU.ALL UP0, P0 ;  /* 0x00000000003f7886 */ /* 0x000fe20000000000 */
[----:B------:R-:W-:Y:S01]  /*0670*/  IMAD.IADD R2, R7, 0x1, -R2 ;  /* 0x0000000107027824 */ /* 0x000fe200078e0a02 */
[----:B------:R-:W5:Y:S01]  /*0680*/  @!UP3 S2UR UR18, SR_CgaCtaId ;  /* 0x000000000012b9c3 */ /* 0x000f620000008800 */
[----:B------:R-:W-:Y:S01]  /*0690*/  VOTEU.ALL UP1, P0 ;  /* 0x00000000003f7886 */ /* 0x000fe20000020000 */
[----:B------:R-:W-:Y:S01]  /*06a0*/  @!UP3 UMOV UR16, 0x400 ;  /* 0x000004000010b882 */ /* 0x000fe20000000000 */
[----:B------:R-:W-:Y:S01]  /*06b0*/  IMAD R2, R11, 0x4, R2 ;  /* 0x000000040b027824 */ /* 0x000fe200078e0202 */
[----:B0-----:R-:W-:Y:S01]  /*06c0*/  R2UR UR7, R0 ;  /* 0x00000000000772ca */ /* 0x001fe200000e0000 */
[----:B------:R-:W-:Y:S01]  /*06d0*/  VOTEU.ALL UP4, P1 ;  /* 0x00000000003f7886 */ /* 0x000fe20000880000 */
[----:B------:R-:W-:Y:S01]  /*06e0*/  VOTEU.ALL UP5, P1 ;  /* 0x00000000003f7886 */ /* 0x000fe200008a0000 */
[----:B------:R-:W-:Y:S01]  /*06f0*/  IMAD.SHL.U32 R7, R2, 0x4, RZ ;  /* 0x0000000402077824 */ /* 0x000fe200078e00ff */
[----:B------:R-:W0:Y:S01]  /*0700*/  LDC R0, c[0x0][0x140] ;  /* 0x00005000ff007b82 */ /* 0x000e220000000800 */
[----:B------:R-:W-:-:S02]  /*0710*/  LOP3.LUT P0, RZ, R4, 0x7, RZ, 0xc0, !PT ;  /* 0x0000000704ff7812 */ /* 0x000fc4000780c0ff */
[----:B--2---:R-:W-:Y:S02]  /*0720*/  R2UR UR9, R6 ;  /* 0x00000000060972ca */ /* 0x004fe400000e0000 */
[----:B------:R-:W-:Y:S01]  /*0730*/  LOP3.LUT R22, R2, 0xc, R7, 0x78, !PT ;  /* 0x0000000c02167812 */ /* 0x000fe200078e7807 */
[----:B-1----:R-:W-:Y:S02]  /*0740*/  @!UP2 ULEA UR13, UR11, UR10, 0x18 ;  /* 0x0000000a0b0da291 */ /* 0x002fe4000f8ec03f */
[----:B------:R-:W-:-:S04]  /*0750*/  @!UP3 UIADD3 UR10, -UR20, 0x100000, URZ ;  /* 0x00100000140ab890 */ /* 0x000fc8000fffe13f */
[----:B------:R-:W-:Y:S02]  /*0760*/  @!UP3 USHF.L.U32 UR11, UR10, 0xb, URZ ;  /* 0x0000000b0a0bb899 */ /* 0x000fe4000800063f */
[----:B------:R-:W-:Y:S01]  /*0770*/  @!UP3 USHF.L.U32 UR10, UR10, 0x1, URZ ;  /* 0x000000010a0ab899 */ /* 0x000fe2000800063f */
[----:B------:R-:W-:Y:S01]  /*0780*/  ISETP.LT.U32.AND P0, PT, R22, 0x2, !P0 ;  /* 0x000000021600780c */ /* 0x000fe20004701070 */
[----:B------:R-:W-:Y:S01]  /*0790*/  UIADD3 UR7, -UR7, URZ, URZ ;  /* 0x0000003f07077290 */ /* 0x000fe2000fffe13f */
[----:B------:R-:W-:Y:S01]  /*07a0*/  VOTEU.ALL UP2, P1 ;  /* 0x00000000003f7886 */ /* 0x000fe20000840000 */
[----:B-----5:R-:W-:Y:S02]  /*07b0*/  @!UP3 ULEA UR16, UR18, UR16, 0x18 ;  /* 0x000000101210b291 */ /* 0x020fe4000f8ec03f */
[----:B------:R-:W-:Y:S01]  /*07c0*/  UIADD3 UR9, -UR9, URZ, URZ ;  /* 0x0000003f09097290 */ /* 0x000fe2000fffe13f */
[----:B------:R-:W1:Y:S02]  /*07d0*/  FENCE.VIEW.ASYNC.S ;  /* 0x00000000000073c6 */ /* 0x000e640000000000 */
[----:B-1----:R-:W1:Y:S01]  /*07e0*/  @!UP0 SYNCS.EXCH.64 URZ, [UR13+0x70], UR4 ;  /* 0x000070040d3f85b2 */ /* 0x002e620008000100 */
[----:B------:R-:W-:Y:S01]  /*07f0*/  UIMAD UR7, UR12, UR7, UR15 ;  /* 0x000000070c0772a4 */ /* 0x000fe2000f8e020f */
[----:B------:R-:W-:Y:S01]  /*0800*/  VOTEU.ALL UP3, P1 ;  /* 0x00000000003f7886 */ /* 0x000fe20000860000 */
[----:B0-----:R-:W-:Y:S01]  /*0810*/  ISETP.EQ.U32.AND P2, PT, R0, 0x1, PT ;  /* 0x000000010000780c */ /* 0x001fe20003f42070 */
[----:B------:R0:W2:Y:S01]  /*0820*/  @!UP1 SYNCS.EXCH.64 URZ, [UR13+0x78], UR4 ;  /* 0x000078040d3f95b2 */ /* 0x0000a20008000100 */
[----:B------:R-:W-:Y:S01]  /*0830*/  NOP ;  /* 0x0000000000007918 */ /* 0x000fe20000000000 */
[----:B0-----:R-:W-:Y:S01]  /*0840*/  UIMAD UR4, UR17, UR9, UR8 ;  /* 0x00000009110472a4 */ /* 0x001fe2000f8e0208 */
[----:B------:R0:W0:Y:S05]  /*0850*/  @!UP2 SYNCS.EXCH.64 URZ, [UR16+0x50], UR10 ;  /* 0x0000500a103fa5b2 */ /* 0x00002a0008000100 */
[----:B------:R-:W-:-:S04]  /*0860*/  ISETP.NE.AND P1, PT, R22, UR4, PT ;  /* 0x0000000416007c0c */ /* 0x000fc8000bf25270 */
[----:B------:R-:W-:-:S04]  /*0870*/  ISETP.EQ.OR P1, PT, RZ, UR7, !P1 ;  /* 0x00000007ff007c0c */ /* 0x000fc8000cf22670 */
[----:B------:R-:W-:-:S04]  /*0880*/  PLOP3.LUT P0, PT, P0, P1, PT, 0x80, 0x0 ;  /* 0x000000000000781c */ /* 0x000fc80000703070 */
[----:B------:R-:W-:Y:S01]  /*0890*/  P2R R99, PR, RZ, 0x1 ;  /* 0x00000001ff637803 */ /* 0x000fe20000000000 */
[----:B------:R0:W0:Y:S01]  /*08a0*/  @!UP3 SYNCS.EXCH.64 URZ, [UR16+0x58], UR10 ;  /* 0x0000580a103fb5b2 */ /* 0x0000220008000100 */
[----:B------:R0:W0:Y:S01]  /*08b0*/  @!UP4 SYNCS.EXCH.64 URZ, [UR16+0x60], UR10 ;  /* 0x0000600a103fc5b2 */ /* 0x0000220008000100 */
[----:B------:R0:W0:Y:S01]  /*08c0*/  @!UP5 SYNCS.EXCH.64 URZ, [UR16+0x68], UR10 ;  /* 0x0000680a103fd5b2 */ /* 0x0000220008000100 */
[----:B------:R-:W-:Y:S01]  /*08d0*/  NOP ;  /* 0x0000000000007918 */ /* 0x000fe20000000000 */
[----:B-123--:R-:W-:Y:S05]  /*08e0*/  @!P2 BRA `(.L_x_3) ;  /* 0x000000000008a947 */ /* 0x00efea0003800000 */
[----:B0---4-:R-:W-:Y:S01]  /*08f0*/  UCGABAR_ARV ;  /* 0x00000000000079c7 */ /* 0x011fe20008000000 */
[----:B------:R-:W-:Y:S05]  /*0900*/  BRA `(.L_x_4) ;  /* 0x0000000000047947 */ /* 0x000fea0003800000 */
.L_x_3:
[----:B0---4-:R-:W-:Y:S01]  /*0910*/  NOP ;  /* 0x0000000000007918 */ /* 0x011fe20000000000 */
.L_x_4:
[----:B------:R-:W-:Y:S01]  /*0920*/  ULDC.64 UR4, c[0x0][0x598] ;  /* 0x0001660000047ab9 */ /* 0x000fe20000000a00 */
[----:B------:R-:W-:Y:S01]  /*0930*/  ULDC.64 UR54, c[0x0][0x208] ;  /* 0x0000820000367ab9 */ /* 0x000fe20000000a00 */
[----:B------:R-:W-:-:S04]  /*0940*/  ISETP.NE.U32.AND P0, PT, RZ, UR4, PT ;  /* 0x00000004ff007c0c */ /* 0x000fc8000bf05070 */
[----:B------:R-:W-:-:S13]  /*0950*/  ISETP.NE.AND.EX P0, PT, RZ, UR5, PT, P0 ;  /* 0x00000005ff007c0c */ /* 0x000fda000bf05300 */
[----:B------:R-:W-:Y:S05]  /*0960*/  @!P0 BRA `(.L_x_5) ;  /* 0x00000000001c8947 */ /* 0x000fea0003800000 */
[----:B------:R-:W0:Y:S02]  /*0970*/  LDC.64 R6, c[0x0][0x598] ;  /* 0x00016600ff067b82 */ /* 0x000e240000000a00 */
[----:B0-----:R-:W2:Y:S02]  /*0980*/  LDG.E.64 R6, desc[UR54][R6.64] ;  /* 0x0000003606067981 */ /* 0x001ea4000c1e1b00 */
[----:B--2---:R-:W-:-:S04]  /*0990*/  ISETP.NE.U32.AND P0, PT, R6, RZ, PT ;  /* 0x000000ff0600720c */ /* 0x004fc80003f05070 */
[----:B------:R-:W-:-:S13]  /*09a0*/  ISETP.NE.AND.EX P0, PT, R7, RZ, PT, P0 ;  /* 0x000000ff0700720c */ /* 0x000fda0003f05300 */
[----:B------:R-:W-:Y:S05]  /*09b0*/  @!P0 BRA `(.L_x_5) ;  /* 0x0000000000088947 */ /* 0x000fea0003800000 */
[----:B------:R0:W5:Y:S01]  /*09c0*/  LD.E R23, desc[UR54][R6.64] ;  /* 0x0000003606177980 */ /* 0x000162000c101900 */
[----:B------:R-:W-:Y:S05]  /*09d0*/  BRA `(.L_x_6) ;  /* 0x0000000000247947 */ /* 0x000fea0003800000 */
.L_x_5:
[----:B------:R-:W-:Y:S02]  /*09e0*/  ULDC.64 UR4, c[0x0][0x588] ;  /* 0x0001620000047ab9 */ /* 0x000fe40000000a00 */
[----:B------:R-:W-:-:S04]  /*09f0*/  ISETP.NE.U32.AND P0, PT, RZ, UR4, PT ;  /* 0x00000004ff007c0c */ /* 0x000fc8000bf05070 */
[----:B------:R-:W-:-:S13]  /*0a00*/  ISETP.NE.AND.EX P0, PT, RZ, UR5, PT, P0 ;  /* 0x00000005ff007c0c */ /* 0x000fda000bf05300 */
[----:B------:R-:W-:Y:S05]  /*0a10*/  @!P0 BRA `(.L_x_7) ;  /* 0x00000000000c8947 */ /* 0x000fea0003800000 */
[----:B------:R-:W0:Y:S02]  /*0a20*/  LDC.64 R6, c[0x0][0x588] ;  /* 0x00016200ff067b82 */ /* 0x000e240000000a00 */
[----:B0-----:R1:W5:Y:S01]  /*0a30*/  LDG.E R23, desc[UR54][R6.64] ;  /* 0x0000003606177981 */ /* 0x001362000c1e1900 */
[----:B------:R-:W-:Y:S05]  /*0a40*/  BRA `(.L_x_6) ;  /* 0x0000000000087947 */ /* 0x000fea0003800000 */
.L_x_7:
[----:B------:R-:W-:Y:S02]  /*0a50*/  ULDC UR4, c[0x0][0x580] ;  /* 0x0001600000047ab9 */ /* 0x000fe40000000800 */
[----:B------:R-:W-:-:S07]  /*0a60*/  IMAD.U32 R23, RZ, RZ, UR4 ;  /* 0x00000004ff177e24 */ /* 0x000fce000f8e00ff */
.L_x_6:
[----:B------:R-:W-:Y:S02]  /*0a70*/  ULDC.64 UR4, c[0x0][0x5a0] ;  /* 0x0001680000047ab9 */ /* 0x000fe40000000a00 */
[----:B------:R-:W-:-:S04]  /*0a80*/  ISETP.NE.U32.AND P0, PT, RZ, UR4, PT ;  /* 0x00000004ff007c0c */ /* 0x000fc8000bf05070 */
[----:B------:R-:W-:-:S13]  /*0a90*/  ISETP.NE.AND.EX P0, PT, RZ, UR5, PT, P0 ;  /* 0x00000005ff007c0c */ /* 0x000fda000bf05300 */
[----:B------:R-:W-:Y:S05]  /*0aa0*/  @!P0 BRA `(.L_x_8) ;  /* 0x00000000001c8947 */ /* 0x000fea0003800000 */
[----:B01----:R-:W0:Y:S02]  /*0ab0*/  LDC.64 R6, c[0x0][0x5a0] ;  /* 0x00016800ff067b82 */ /* 0x003e240000000a00 */
[----:B0-----:R-:W2:Y:S02]  /*0ac0*/  LDG.E.64 R6, desc[UR54][R6.64] ;  /* 0x0000003606067981 */ /* 0x001ea4000c1e1b00 */
[----:B--2---:R-:W-:-:S04]  /*0ad0*/  ISETP.NE.U32.AND P0, PT, R6, RZ, PT ;  /* 0x000000ff0600720c */ /* 0x004fc80003f05070 */
[----:B------:R-:W-:-:S13]  /*0ae0*/  ISETP.NE.AND.EX P0, PT, R7, RZ, PT, P0 ;  /* 0x000000ff0700720c */ /* 0x000fda0003f05300 */
[----:B------:R-:W-:Y:S05]  /*0af0*/  @!P0 BRA `(.L_x_8) ;  /* 0x0000000000088947 */ /* 0x000fea0003800000 */
[----:B------:R0:W5:Y:S01]  /*0b00*/  LD.E R88, desc[UR54][R6.64] ;  /* 0x0000003606587980 */ /* 0x000162000c101900 */
[----:B------:R-:W-:Y:S05]  /*0b10*/  BRA `(.L_x_9) ;  /* 0x0000000000247947 */ /* 0x000fea0003800000 */
.L_x_8:
[----:B------:R-:W-:Y:S02]  /*0b20*/  ULDC.64 UR4, c[0x0][0x590] ;  /* 0x0001640000047ab9 */ /* 0x000fe40000000a00 */
[----:B------:R-:W-:-:S04]  /*0b30*/  ISETP.NE.U32.AND P0, PT, RZ, UR4, PT ;  /* 0x00000004ff007c0c */ /* 0x000fc8000bf05070 */
[----:B------:R-:W-:-:S13]  /*0b40*/  ISETP.NE.AND.EX P0, PT, RZ, UR5, PT, P0 ;  /* 0x00000005ff007c0c */ /* 0x000fda000bf05300 */
[----:B------:R-:W-:Y:S05]  /*0b50*/  @!P0 BRA `(.L_x_10) ;  /* 0x00000000000c8947 */ /* 0x000fea0003800000 */
[----:B------:R-:W2:Y:S02]  /*0b60*/  LDC.64 R88, c[0x0][0x590] ;  /* 0x00016400ff587b82 */ /* 0x000ea40000000a00 */
[----:B--2---:R2:W5:Y:S01]  /*0b70*/  LDG.E R88, desc[UR54][R88.64] ;  /* 0x0000003658587981 */ /* 0x004562000c1e1900 */
[----:B------:R-:W-:Y:S05]  /*0b80*/  BRA `(.L_x_9) ;  /* 0x0000000000087947 */ /* 0x000fea0003800000 */
.L_x_10:
[----:B------:R-:W-:Y:S02]  /*0b90*/  ULDC UR4, c[0x0][0x584] ;  /* 0x0001610000047ab9 */ /* 0x000fe40000000800 */
[----:B------:R-:W-:-:S07]  /*0ba0*/  IMAD.U32 R88, RZ, RZ, UR4 ;  /* 0x00000004ff587e24 */ /* 0x000fce000f8e00ff */
.L_x_9:
[----:B------:R-:W-:Y:S01]  /*0bb0*/  ULDC UR4, c[0x0][0x65c] ;  /* 0x0001970000047ab9 */ /* 0x000fe20000000800 */
[----:B01----:R-:W0:Y:S01]  /*0bc0*/  LDC.64 R6, c[0x0][0x650] ;  /* 0x00019400ff067b82 */ /* 0x003e220000000a00 */
[----:B------:R-:W-:Y:S01]  /*0bd0*/  UISETP.NE.AND UP2, UPT, UR4, 0x1, UPT ;  /* 0x000000010400788c */ /* 0x000fe2000bf45270 */
[----:B------:R-:W-:Y:S01]  /*0be0*/  IMAD.MOV.U32 R18, RZ, RZ, -0x1 ;  /* 0xffffffffff127424 */ /* 0x000fe200078e00ff */
[----:B------:R-:W-:Y:S01]  /*0bf0*/  UISETP.NE.AND UP0, UPT, UR19, 0x2, UPT ;  /* 0x000000021300788c */ /* 0x000fe2000bf05270 */
[----:B------:R-:W-:Y:S01]  /*0c00*/  IMAD.MOV.U32 R2, RZ, RZ, -0x1 ;  /* 0xffffffffff027424 */ /* 0x000fe200078e00ff */
[----:B------:R-:W-:Y:S01]  /*0c10*/  UP2UR UR38, UPR, URZ, 0x4 ;  /* 0x000000043f267883 */ /* 0x000fe20008000000 */
[----:B------:R-:W-:-:S06]  /*0c20*/  IMAD.MOV.U32 R19, RZ, RZ, -0x1 ;  /* 0xffffffffff137424 */ /* 0x000fcc00078e00ff */
[----:B------:R-:W-:Y:S01]  /*0c30*/  @UP2 ULDC UR12, c[0x0][0x10] ;  /* 0x00000400000c2ab9 */ /* 0x000fe20000000800 */
[----:B------:R-:W-:Y:S01]  /*0c40*/  @UP2 UMOV UR4, UR8 ;  /* 0x0000000800042c82 */ /* 0x000fe20008000000 */
[----:B------:R-:W-:Y:S01]  /*0c50*/  @UP2 UMOV UR5, URZ ;  /* 0x0000003f00052c82 */ /* 0x000fe20008000000 */
[----:B------:R-:W-:Y:S01]  /*0c60*/  @!UP2 ULDC UR16, c[0x0][0xc] ;  /* 0x000003000010aab9 */ /* 0x000fe20000000800 */
[----:B------:R-:W-:Y:S01]  /*0c70*/  @UP2 UIMAD.WIDE.U32 UR12, UR15, UR12, UR4 ;  /* 0x0000000c0f0c22a5 */ /* 0x000fe2000f8e0004 */
[----:B------:R-:W-:Y:S02]  /*0c80*/  ULDC UR10, c[0x0][0xc] ;  /* 0x00000300000a7ab9 */ /* 0x000fe40000000800 */
[----:B------:R-:W-:Y:S01]  /*0c90*/  @UP2 UMOV UR4, URZ ;  /* 0x0000003f00042c82 */ /* 0x000fe20008000000 */
[----:B------:R-:W-:Y:S01]  /*0ca0*/  UMOV UR5, URZ ;  /* 0x0000003f00057c82 */ /* 0x000fe20008000000 */
[----:B------:R-:W-:Y:S01]  /*0cb0*/  @UP2 UIADD3 UR18, UR13, UR4, URZ ;  /* 0x000000040d122290 */ /* 0x000fe2000fffe03f */
[----:B------:R-:W-:-:S02]  /*0cc0*/  ULDC UR11, c[0x0][0x10] ;  /* 0x00000400000b7ab9 */ /* 0x000fc40000000800 */
[----:B------:R-:W-:Y:S01]  /*0cd0*/  UMOV UR4, UR15 ;  /* 0x0000000f00047c82 */ /* 0x000fe20008000000 */
[----:B------:R-:W-:Y:S02]  /*0ce0*/  UIMAD.WIDE.U32 UR10, UR10, UR11, URZ ;  /* 0x0000000b0a0a72a5 */ /* 0x000fe4000f8e003f */
[----:B------:R-:W-:Y:S01]  /*0cf0*/  @!UP2 UIMAD.WIDE.U32 UR4, UR8, UR16, UR4 ;  /* 0x000000100804a2a5 */ /* 0x000fe2000f8e0004 */
[----:B------:R-:W-:Y:S02]  /*0d00*/  ULDC UR13, c[0x0][0x14] ;  /* 0x00000500000d7ab9 */ /* 0x000fe40000000800 */
[----:B------:R-:W-:Y:S02]  /*0d10*/  UIMAD.WIDE.U32 UR52, UR10, UR13, URZ ;  /* 0x0000000d0a3472a5 */ /* 0x000fe4000f8e003f */
[----:B------:R-:W-:Y:S02]  /*0d20*/  UIMAD UR39, UR11, UR13, URZ ;  /* 0x0000000d0b2772a4 */ /* 0x000fe4000f8e023f */
[----:B------:R-:W-:Y:S01]  /*0d30*/  @!UP2 UMOV UR12, UR4 ;  /* 0x00000004000cac82 */ /* 0x000fe20008000000 */
[----:B------:R-:W-:Y:S01]  /*0d40*/  @!UP2 UMOV UR18, UR5 ;  /* 0x000000050012ac82 */ /* 0x000fe20008000000 */
[----:B------:R-:W-:-:S02]  /*0d50*/  UIADD3 UR39, UR53, UR39, URZ ;  /* 0x0000002735277290 */ /* 0x000fc4000fffe03f */
[----:B------:R-:W-:-:S04]  /*0d60*/  UIADD3 UR4, UP1, UR12, UR52, URZ ;  /* 0x000000340c047290 */ /* 0x000fc8000ff3e03f */
[----:B------:R-:W-:Y:S02]  /*0d70*/  UIADD3.X UR5, UR18, UR39, URZ, UP1, !UPT ;  /* 0x0000002712057290 */ /* 0x000fe40008ffe43f */
[----:B------:R-:W-:Y:S02]  /*0d80*/  USEL UR4, UR4, UR12, !UP0 ;  /* 0x0000000c04047287 */ /* 0x000fe4000c000000 */
[----:B------:R-:W-:-:S04]  /*0d90*/  USEL UR5, UR5, UR18, !UP0 ;  /* 0x0000001205057287 */ /* 0x000fc8000c000000 */
[----:B0-----:R-:W-:Y:S01]  /*0da0*/  ISETP.LE.U32.AND P0, PT, R6, UR4, PT ;  /* 0x0000000406007c0c */ /* 0x001fe2000bf03070 */
[----:B------:R-:W-:Y:S02]  /*0db0*/  IMAD.U32 R16, RZ, RZ, UR4 ;  /* 0x00000004ff107e24 */ /* 0x000fe4000f8e00ff */
[----:B------:R-:W-:Y:S02]  /*0dc0*/  IMAD.U32 R0, RZ, RZ, UR5 ;  /* 0x00000005ff007e24 */ /* 0x000fe4000f8e00ff */
[----:B------:R-:W-:-:S03]  /*0dd0*/  IMAD.U32 R17, RZ, RZ, UR5 ;  /* 0x00000005ff117e24 */ /* 0x000fc6000f8e00ff */
[----:B------:R-:W-:Y:S02]  /*0de0*/  ISETP.GE.U32.AND.EX P0, PT, R0, R7, PT, P0 ;  /* 0x000000070000720c */ /* 0x000fe40003f06100 */
[----:B------:R-:W-:-:S11]  /*0df0*/  PRMT R0, RZ, 0x7610, R0 ;  /* 0x00007610ff007816 */ /* 0x000fd60000000000 */
[----:B------:R-:W-:Y:S05]  /*0e00*/  @P0 BRA `(.L_x_11) ;  /* 0x0000000400500947 */ /* 0x000fea0003800000 */
[----:B------:R-:W-:Y:S01]  /*0e10*/  ULDC.64 UR18, c[0x0][0x628] ;  /* 0x00018a0000127ab9 */ /* 0x000fe20000000a00 */
[C---:B------:R-:W-:Y:S01]  /*0e20*/  R2UR UR20, R16.reuse ;  /* 0x00000000101472ca */ /* 0x040fe200000e0000 */
[----:B------:R-:W-:Y:S01]  /*0e30*/  ULDC UR16, c[0x0][0x630] ;  /* 0x00018c0000107ab9 */ /* 0x000fe20000000800 */
[----:B------:R-:W-:Y:S02]  /*0e40*/  ISETP.NE.U32.AND P0, PT, RZ, UR18, PT ;  /* 0x00000012ff007c0c */ /* 0x000fe4000bf05070 */
[----:B------:R-:W-:Y:S02]  /*0e50*/  R2UR UR4, R16 ;  /* 0x00000000100472ca */ /* 0x000fe400000e0000 */
[----:B------:R-:W-:Y:S02]  /*0e60*/  ISETP.NE.AND.EX P0, PT, RZ, UR19, PT, P0 ;  /* 0x00000013ff007c0c */ /* 0x000fe4000bf05300 */
[----:B------:R-:W-:-:S11]  /*0e70*/  R2UR UR5, R17 ;  /* 0x00000000110572ca */ /* 0x000fd600000e0000 */
[----:B------:R-:W-:Y:S05]  /*0e80*/  @!P0 BRA `(.L_x_12) ;  /* 0x0000000000308947 */ /* 0x000fea0003800000 */
[----:B------:R-:W-:Y:S01]  /*0e90*/  R2UR UR4, R16 ;  /* 0x00000000100472ca */ /* 0x000fe200000e0000 */
[----:B------:R-:W-:Y:S01]  /*0ea0*/  ULDC UR12, c[0x0][0x634] ;  /* 0x00018d00000c7ab9 */ /* 0x000fe20000000800 */
[----:B------:R-:W-:-:S11]  /*0eb0*/  R2UR UR15, R17 ;  /* 0x00000000110f72ca */ /* 0x000fd600000e0000 */
[----:B------:R-:W-:-:S04]  /*0ec0*/  UIADD3 UR12, UP1, UR4, UR12, URZ ;  /* 0x0000000c040c7290 */ /* 0x000fc8000ff3e03f */
[----:B------:R-:W-:-:S04]  /*0ed0*/  UIADD3.X UR15, URZ, UR15, URZ, UP1, !UPT ;  /* 0x0000000f3f0f7290 */ /* 0x000fc80008ffe43f */
[----:B------:R-:W-:-:S04]  /*0ee0*/  UIMAD.WIDE.U32 UR4, UR15, UR18, URZ ;  /* 0x000000120f0472a5 */ /* 0x000fc8000f8e003f */
[----:B------:R-:W-:Y:S02]  /*0ef0*/  UIMAD.WIDE.U32 UR10, UP1, UR12, UR19, UR4 ;  /* 0x000000130c0a72a5 */ /* 0x000fe4000f820004 */
[----:B------:R-:W-:Y:S02]  /*0f00*/  UIMAD.WIDE.U32 UR4, UR12, UR18, URZ ;  /* 0x000000120c0472a5 */ /* 0x000fe4000f8e003f */
[----:B------:R-:W-:Y:S02]  /*0f10*/  UIADD3.X UR13, URZ, URZ, URZ, UP1, !UPT ;  /* 0x0000003f3f0d7290 */ /* 0x000fe40008ffe43f */
[----:B------:R-:W-:Y:S01]  /*0f20*/  UIADD3 URZ, UP1, UR5, UR10, URZ ;  /* 0x0000000a053f7290 */ /* 0x000fe2000ff3e03f */
[----:B------:R-:W-:-:S03]  /*0f30*/  UMOV UR12, UR11 ;  /* 0x0000000b000c7c82 */ /* 0x000fc60008000000 */
[----:B------:R-:W-:-:S12]  /*0f40*/  UIMAD.WIDE.U32.X UR4, UR15, UR19, UR12, UP1 ;  /* 0x000000130f0472a5 */ /* 0x000fd800088e040c */
.L_x_12:
[----:B------:R-:W-:Y:S01]  /*0f50*/  USHF.R.U64 UR4, UR4, UR16, UR5 ;  /* 0x0000001004047299 */ /* 0x000fe20008001205 */
[----:B------:R-:W-:Y:S01]  /*0f60*/  R2UR UR11, R17 ;  /* 0x00000000110b72ca */ /* 0x000fe200000e0000 */
[----:B------:R-:W-:Y:S02]  /*0f70*/  USHF.R.U32.HI UR5, URZ, UR16, UR5 ;  /* 0x000000103f057299 */ /* 0x000fe40008011605 */
[----:B------:R-:W-:Y:S01]  /*0f80*/  UIADD3 UR12, UP1, URZ, -UR4, URZ ;  /* 0x800000043f0c7290 */ /* 0x000fe2000ff3e03f */
[----:B------:R-:W-:Y:S01]  /*0f90*/  ULDC.64 UR18, c[0x0][0x620] ;  /* 0x0001880000127ab9 */ /* 0x000fe20000000a00 */
[----:B------:R-:W-:Y:S02]  /*0fa0*/  UISETP.NE.AND UP2, UPT, UR38, URZ, UPT ;  /* 0x0000003f2600728c */ /* 0x000fe4000bf45270 */
[----:B------:R-:W-:Y:S01]  /*0fb0*/  UIADD3.X UR5, URZ, ~UR5, URZ, UP1, !UPT ;  /* 0x800000053f057290 */ /* 0x000fe20008ffe43f */
[----:B------:R-:W-:Y:S01]  /*0fc0*/  UMOV UR10, UR20 ;  /* 0x00000014000a7c82 */ /* 0x000fe20008000000 */
[----:B------:R-:W-:-:S02]  /*0fd0*/  ULDC UR13, c[0x0][0x618] ;  /* 0x00018600000d7ab9 */ /* 0x000fc40000000800 */
[----:B------:R-:W-:Y:S02]  /*0fe0*/  UIMAD UR5, UR5, UR18, URZ ;  /* 0x00000012050572a4 */ /* 0x000fe4000f8e023f */
[----:B------:R-:W-:Y:S02]  /*0ff0*/  UIMAD.WIDE.U32 UR10, UR12, UR18, UR10 ;  /* 0x000000120c0a72a5 */ /* 0x000fe4000f8e000a */
[----:B------:R-:W-:Y:S02]  /*1000*/  UIMAD UR12, UR12, UR19, UR5 ;  /* 0x000000130c0c72a4 */ /* 0x000fe4000f8e0205 */
[----:B------:R-:W-:Y:S02]  /*1010*/  @UP2 UIMAD UR7, UR17, UR9, UR8 ;  /* 0x00000009110722a4 */ /* 0x000fe4000f8e0208 */
[----:B------:R-:W-:Y:S01]  /*1020*/  UIADD3 UR11, UR11, UR12, URZ ;  /* 0x0000000c0b0b7290 */ /* 0x000fe2000fffe03f */
[----:B------:R-:W-:Y:S01]  /*1030*/  ULDC.64 UR8, c[0x0][0x640] ;  /* 0x0001900000087ab9 */ /* 0x000fe20000000a00 */
[----:B------:R-:W-:-:S02]  /*1040*/  ULDC UR15, c[0x0][0x608] ;  /* 0x00018200000f7ab9 */ /* 0x000fc40000000800 */
[----:B------:R-:W-:Y:S01]  /*1050*/  USHF.R.U64 UR20, UR10, UR13, UR11 ;  /* 0x0000000d0a147299 */ /* 0x000fe2000800120b */
[----:B------:R-:W-:Y:S01]  /*1060*/  ISETP.NE.U32.AND P0, PT, RZ, UR8, PT ;  /* 0x00000008ff007c0c */ /* 0x000fe2000bf05070 */
[----:B------:R-:W-:Y:S01]  /*1070*/  USHF.R.U32.HI UR11, URZ, UR13, UR11 ;  /* 0x0000000d3f0b7299 */ /* 0x000fe2000801160b */
[----:B------:R-:W-:Y:S02]  /*1080*/  ULDC UR21, c[0x0][0x658] ;  /* 0x0001960000157ab9 */ /* 0x000fe40000000800 */
[----:B------:R-:W-:Y:S01]  /*1090*/  ISETP.NE.AND.EX P0, PT, RZ, UR9, PT, P0 ;  /* 0x00000009ff007c0c */ /* 0x000fe2000bf05300 */
[----:B------:R-:W-:Y:S02]  /*10a0*/  USHF.R.U64 UR25, UR20, UR15, UR11 ;  /* 0x0000000f14197299 */ /* 0x000fe4000800120b */
[----:B------:R-:W-:Y:S01]  /*10b0*/  USHF.R.U32.HI UR11, URZ, UR15, UR11 ;  /* 0x0000000f3f0b7299 */ /* 0x000fe2000801160b */
[----:B------:R-:W-:Y:S01]  /*10c0*/  UMOV UR10, 0xffffffff ;  /* 0xffffffff000a7882 */ /* 0x000fe20000000000 */
[----:B------:R-:W-:Y:S01]  /*10d0*/  ULDC UR5, c[0x0][0x600] ;  /* 0x0001800000057ab9 */ /* 0x000fe20000000800 */
[----:B------:R-:W-:-:S02]  /*10e0*/  USHF.L.U32 UR10, UR10, UR21, URZ ;  /* 0x000000150a0a7299 */ /* 0x000fc4000800063f */
[----:B------:R-:W-:Y:S02]  /*10f0*/  USHF.R.U64 UR26, UR25, UR21, UR11 ;  /* 0x00000015191a7299 */ /* 0x000fe4000800120b */
[----:B------:R-:W-:Y:S02]  /*1100*/  ULOP3.LUT UR15, URZ, UR10, URZ, 0x33, !UPT ;  /* 0x0000000a3f0f7292 */ /* 0x000fe4000f8e333f */
[----:B------:R-:W-:Y:S02]  /*1110*/  UIADD3 UR19, UR5, -0x1, URZ ;  /* 0xffffffff05137890 */ /* 0x000fe4000fffe03f */
[----:B------:R-:W-:Y:S01]  /*1120*/  USHF.R.U32.HI UR11, URZ, UR21, UR11 ;  /* 0x000000153f0b7299 */ /* 0x000fe2000801160b */
[----:B------:R-:W-:Y:S01]  /*1130*/  ULDC UR22, c[0x0][0x648] ;  /* 0x0001920000167ab9 */ /* 0x000fe20000000800 */
[----:B------:R-:W-:Y:S01]  /*1140*/  ULDC UR23, c[0x0][0x638] ;  /* 0x00018e0000177ab9 */ /* 0x000fe20000000800 */
[----:B------:R-:W-:Y:S01]  /*1150*/  UMOV UR24, 0x1 ;  /* 0x0000000100187882 */ /* 0x000fe20000000000 */
[----:B------:R-:W-:Y:S01]  /*1160*/  UMOV UR10, UR26 ;  /* 0x0000001a000a7c82 */ /* 0x000fe20008000000 */
[----:B------:R-:W-:Y:S07]  /*1170*/  @!P0 BRA `(.L_x_13) ;  /* 0x0000000000308947 */ /* 0x000fee0003800000 */
[----:B------:R-:W-:Y:S02]  /*1180*/  ULDC UR16, c[0x0][0x64c] ;  /* 0x0001930000107ab9 */ /* 0x000fe40000000800 */
        /* <DEDUP_REMOVED lines=8> */
[----:B------:R-:W-:-:S07]  /*1210*/  UIMAD.WIDE.U32.X UR8, UR18, UR9, UR16, UP1 ;  /* 0x00000009120872a5 */ /* 0x000fce00088e0410 */
[----:B------:R-:W-:Y:S01]  /*1220*/  UMOV UR10, UR8 ;  /* 0x00000008000a7c82 */ /* 0x000fe20008000000 */
[----:B------:R-:W-:-:S05]  /*1230*/  UMOV UR11, UR9 ;  /* 0x00000009000b7c82 */ /* 0x000fca0008000000 */
.L_x_13:
[----:B------:R-:W-:Y:S01]  /*1240*/  USHF.R.U64 UR9, UR10, UR22, UR11 ;  /* 0x000000160a097299 */ /* 0x000fe2000800120b */
[----:B------:R-:W-:Y:S01]  /*1250*/  IMAD.MOV.U32 R0, RZ, RZ, 0x1 ;  /* 0x00000001ff007424 */ /* 0x000fe200078e00ff */
[----:B------:R-:W-:Y:S01]  /*1260*/  USHF.L.U32 UR8, UR24, UR21, URZ ;  /* 0x0000001518087299 */ /* 0x000fe2000800063f */
[----:B------:R-:W-:Y:S01]  /*1270*/  IMAD.U32 R19, RZ, RZ, UR4 ;  /* 0x00000004ff137e24 */ /* 0x000fe2000f8e00ff */
[----:B------:R-:W-:Y:S02]  /*1280*/  ULOP3.LUT UR15, UR25, UR15, URZ, 0xc0, !UPT ;  /* 0x0000000f190f7292 */ /* 0x000fe4000f8ec03f */
[----:B------:R-:W-:Y:S02]  /*1290*/  UIADD3 UR10, -UR9, URZ, URZ ;  /* 0x0000003f090a7290 */ /* 0x000fe4000fffe13f */
[----:B------:R-:W-:Y:S02]  /*12a0*/  UIMAD UR15, UR8, UR9, UR15 ;  /* 0x00000009080f72a4 */ /* 0x000fe4000f8e020f */
[----:B------:R-:W-:-:S02]  /*12b0*/  ULOP3.LUT UR19, UR20, UR19, URZ, 0xc0, !UPT ;  /* 0x0000001314137292 */ /* 0x000fc4000f8ec03f */
[----:B------:R-:W-:Y:S01]  /*12c0*/  UIMAD UR8, UR10, UR23, UR26 ;  /* 0x000000170a0872a4 */ /* 0x000fe2000f8e021a */
[----:B------:R-:W-:Y:S01]  /*12d0*/  ULDC UR9, c[0x0][0x610] ;  /* 0x0001840000097ab9 */ /* 0x000fe20000000800 */
[----:B------:R-:W-:Y:S02]  /*12e0*/  UISETP.NE.AND UP1, UPT, UR38, URZ, UPT ;  /* 0x0000003f2600728c */ /* 0x000fe4000bf25270 */
[----:B------:R-:W-:Y:S02]  /*12f0*/  UIMAD UR7, UR15, UR9, UR7 ;  /* 0x000000090f0772a4 */ /* 0x000fe4000f8e0207 */
[----:B------:R-:W-:-:S04]  /*1300*/  UIMAD UR8, UR8, UR5, UR19 ;  /* 0x00000005080872a4 */ /* 0x000fc8000f8e0213 */
[----:B------:R-:W-:Y:S02]  /*1310*/  USEL UR5, UR8, UR7, !UP1 ;  /* 0x0000000708057287 */ /* 0x000fe4000c800000 */
[----:B------:R-:W-:-:S04]  /*1320*/  USEL UR7, UR7, UR8, !UP1 ;  /* 0x0000000807077287 */ /* 0x000fc8000c800000 */
[----:B------:R-:W-:Y:S02]  /*1330*/  IMAD.U32 R2, RZ, RZ, UR5 ;  /* 0x00000005ff027e24 */ /* 0x000fe4000f8e00ff */
[----:B------:R-:W-:-:S07]  /*1340*/  IMAD.U32 R18, RZ, RZ, UR7 ;  /* 0x00000007ff127e24 */ /* 0x000fce000f8e00ff */
.L_x_11:
[----:B------:R-:W-:Y:S05]  /*1350*/  @!P2 BRA `(.L_x_14) ;  /* 0x00000000000ca947 */ /* 0x000fea0003800000 */
[----:B------:R-:W-:Y:S01]  /*1360*/  UCGABAR_WAIT ;  /* 0x0000000000007dc7 */ /* 0x000fe20008000000 */
[----:B------:R-:W-:Y:S01]  /*1370*/  CCTL.IVALL ;  /* 0x00000000ff00798f */ /* 0x000fe20002000000 */
[----:B------:R-:W-:Y:S05]  /*1380*/  BRA `(.L_x_15) ;  /* 0x0000000000047947 */ /* 0x000fea0003800000 */
.L_x_14:
[----:B------:R-:W-:Y:S06]  /*1390*/  BAR.SYNC.DEFER_BLOCKING 0x0 ;  /* 0x0000000000007b1d */ /* 0x000fec0000010000 */
.L_x_15:
[----:B------:R-:W-:Y:S02]  /*13a0*/  ULDC UR4, c[0x0][0x28c] ;  /* 0x0000a30000047ab9 */ /* 0x000fe40000000800 */
[----:B------:R-:W-:-:S04]  /*13b0*/  UIADD3 UR4, UR4, 0x7f, URZ ;  /* 0x0000007f04047890 */ /* 0x000fc8000fffe03f */
[----:B------:R-:W-:-:S04]  /*13c0*/  USHF.R.S32.HI UR5, URZ, 0x1f, UR4 ;  /* 0x0000001f3f057899 */ /* 0x000fc80008011404 */
[----:B------:R-:W-:-:S04]  /*13d0*/  ULEA.HI UR5, UR5, UR4, URZ, 0x7 ;  /* 0x0000000405057291 */ /* 0x000fc8000f8f383f */
[----:B------:R-:W-:Y:S01]  /*13e0*/  USHF.R.S32.HI UR37, URZ, 0x7, UR5 ;  /* 0x000000073f257899 */ /* 0x000fe20008011405 */
[----:B------:R-:W-:Y:S11]  /*13f0*/  @!P3 BRA `(.L_x_16) ;  /* 0x000000580094b947 */ /* 0x000ff60003800000 */
[----:B------:R-:W-:-:S06]  /*1400*/  UISETP.GT.U32.AND UP1, UPT, UR14, 0x1, UPT ;  /* 0x000000010e00788c */ /* 0x000fcc000bf24070 */
[----:B------:R-:W-:-:S13]  /*1410*/  PLOP3.LUT P0, PT, PT, PT, UP1, 0x80, 0x0 ;  /* 0x000000000000781c */ /* 0x000fda0003f0f018 */
[----:B------:R-:W-:Y:S05]  /*1420*/  @P0 EXIT ;  /* 0x000000000000094d */ /* 0x000fea0003800000 */
.L_x_17:
[----:B------:R-:W-:-:S08]  /*1430*/  NOP ;  /* 0x0000000000007918 */ /* 0x000fd00000000000 */
[----:B------:R-:W0:Y:S02]  /*1440*/  USETMAXREG.TRY_ALLOC.CTAPOOL UP1, 0xe8 ;  /* 0x000000e8000079c8 */ /* 0x000e240008020600 */
[----:B0-----:R-:W-:-:S13]  /*1450*/  PLOP3.LUT P0, PT, PT, PT, UP1, 0x80, 0x0 ;  /* 0x000000000000781c */ /* 0x001fda0003f0f018 */
[----:B------:R-:W-:Y:S05]  /*1460*/  @!P0 BRA `(.L_x_17) ;  /* 0xfffffffc00f08947 */ /* 0x000fea000383ffff */
[----:B------:R-:W-:-:S13]  /*1470*/  LOP3.LUT P0, RZ, R0, 0xff, RZ, 0xc0, !PT ;  /* 0x000000ff00ff7812 */ /* 0x000fda000780c0ff */
[----:B------:R-:W-:Y:S05]  /*1480*/  @!P0 EXIT ;  /* 0x000000000000894d */ /* 0x000fea0003800000 */
[----:B------:R-:W0:Y:S01]  /*1490*/  S2UR UR5, SR_CgaCtaId ;  /* 0x00000000000579c3 */ /* 0x000e220000008800 */
[CC--:B------:R-:W-:Y:S01]  /*14a0*/  LEA.HI R0, R9.reuse, R4.reuse, RZ, 0x2 ;  /* 0x0000000409007211 */ /* 0x0c0fe200078f10ff */
[----:B------:R-:W-:Y:S01]  /*14b0*/  UMOV UR42, 0x400 ;  /* 0x00000400002a7882 */ /* 0x000fe20000000000 */
[----:B------:R-:W-:Y:S01]  /*14c0*/  LEA.HI R9, R9, R4, RZ, 0x5 ;  /* 0x0000000409097211 */ /* 0x000fe200078f28ff */
[----:B------:R-:W-:Y:S01]  /*14d0*/  USHF.R.U32.HI UR4, URZ, 0x2, UR37 ;  /* 0x000000023f047899 */ /* 0x000fe20008011625 */
[--C-:B------:R-:W-:Y:S01]  /*14e0*/  SHF.R.S32.HI R90, RZ, 0x2, R0.reuse ;  /* 0x00000002ff5a7819 */ /* 0x100fe20000011400 */
[----:B------:R-:W-:Y:S01]  /*14f0*/  ULOP3.LUT UR45, UR37, 0x3, URZ, 0xc0, !UPT ;  /* 0x00000003252d7892 */ /* 0x000fe2000f8ec03f */
[----:B------:R-:W-:Y:S01]  /*1500*/  SHF.R.S32.HI R3, RZ, 0x1f, R0 ;  /* 0x0000001fff037819 */ /* 0x000fe20000011400 */
[----:B------:R-:W2:Y:S01]  /*1510*/  LDC.64 R94, c[0x0][0x5c8] ;  /* 0x00017200ff5e7b82 */ /* 0x000ea20000000a00 */
[----:B------:R-:W-:Y:S01]  /*1520*/  SHF.R.S32.HI R9, RZ, 0x5, R9 ;  /* 0x00000005ff097819 */ /* 0x000fe20000011409 */
[----:B------:R-:W-:Y:S01]  /*1530*/  UISETP.LT.AND UP1, UPT, UR37, 0x1, UPT ;  /* 0x000000012500788c */ /* 0x000fe2000bf21270 */
[----:B------:R-:W-:Y:S01]  /*1540*/  LEA.HI R3, R3, R90, RZ, 0x3 ;  /* 0x0000005a03037211 */ /* 0x000fe200078f18ff */
[----:B------:R-:W-:Y:S01]  /*1550*/  ULOP3.LUT UR4, UR4, 0x1, URZ, 0xc0, !UPT ;  /* 0x0000000104047892 */ /* 0x000fe2000f8ec03f */
[----:B------:R-:W-:-:S02]  /*1560*/  ULDC UR44, c[0x0][0x658] ;  /* 0x00019600002c7ab9 */ /* 0x000fc40000000800 */
[----:B------:R-:W-:Y:S01]  /*1570*/  LOP3.LUT R3, R3, 0xfffffff8, RZ, 0xc0, !PT ;  /* 0xfffffff803037812 */ /* 0x000fe200078ec0ff */
[----:B------:R-:W1:Y:S01]  /*1580*/  LDC R6, c[0x0][0x288] ;  /* 0x0000a200ff067b82 */ /* 0x000e620000000800 */
[----:B------:R-:W-:Y:S01]  /*1590*/  UMOV UR6, 0xffffffff ;  /* 0xffffffff00067882 */ /* 0x000fe20000000000 */
[----:B------:R-:W-:Y:S01]  /*15a0*/  ULDC UR8, c[0x0][0x284] ;  /* 0x0000a10000087ab9 */ /* 0x000fe20000000800 */
[----:B------:R-:W-:Y:S01]  /*15b0*/  USEL UR45, UR45, URZ, !UP0 ;  /* 0x0000003f2d2d7287 */ /* 0x000fe2000c000000 */
[----:B------:R-:W-:Y:S01]  /*15c0*/  IMAD.IADD R90, R90, 0x1, -R3 ;  /* 0x000000015a5a7824 */ /* 0x000fe200078e0a03 */
[----:B------:R-:W-:Y:S01]  /*15d0*/  LOP3.LUT R3, R0, 0xfffffffc, RZ, 0xc0, !PT ;  /* 0xfffffffc00037812 */ /* 0x000fe200078ec0ff */
[----:B------:R-:W-:Y:S01]  /*15e0*/  VIADD R0, R5, 0xffffffff ;  /* 0xffffffff05007836 */ /* 0x000fe20000000000 */
[----:B------:R-:W-:Y:S01]  /*15f0*/  USEL UR46, UR37, 0x1, UP1 ;  /* 0x00000001252e7887 */ /* 0x000fe20008800000 */
[--C-:B------:R-:W-:Y:S01]  /*1600*/  IMAD R98, R9, -0x10, -R90.reuse ;  /* 0xfffffff009627824 */ /* 0x100fe200078e0a5a */
[----:B0-----:R-:W-:Y:S01]  /*1610*/  ULEA UR42, UR5, UR42, 0x18 ;  /* 0x0000002a052a7291 */ /* 0x001fe2000f8ec03f */
[----:B------:R-:W-:Y:S01]  /*1620*/  IMAD.IADD R3, R4, 0x1, -R3 ;  /* 0x0000000104037824 */ /* 0x000fe200078e0a03 */
[C---:B------:R-:W-:Y:S01]  /*1630*/  ISETP.NE.AND P0, PT, R0.reuse, RZ, PT ;  /* 0x000000ff0000720c */ /* 0x040fe20003f05270 */
[----:B------:R-:W-:Y:S01]  /*1640*/  IMAD.SHL.U32 R0, R0, 0x8, RZ ;  /* 0x0000000800007824 */ /* 0x000fe200078e00ff */
[----:B------:R-:W-:Y:S01]  /*1650*/  UIADD3 UR50, UR42, 0x50, URZ ;  /* 0x000000502a327890 */ /* 0x000fe2000fffe03f */
[--C-:B------:R-:W-:Y:S01]  /*1660*/  SHF.R.S32.HI R91, RZ, 0x1f, R90.reuse ;  /* 0x0000001fff5b7819 */ /* 0x100fe2000001145a */
[----:B------:R-:W-:Y:S01]  /*1670*/  IMAD.SHL.U32 R92, R3, 0x2, RZ ;  /* 0x00000002035c7824 */ /* 0x000fe200078e00ff */
[----:B------:R-:W-:Y:S01]  /*1680*/  USHF.L.U32 UR6, UR6, UR44, URZ ;  /* 0x0000002c06067299 */ /* 0x000fe2000800063f */
[----:B------:R-:W-:Y:S01]  /*1690*/  LOP3.LUT R0, R0, 0x8, RZ, 0xc0, !PT ;  /* 0x0000000800007812 */ /* 0x000fe200078ec0ff */
[----:B------:R-:W-:Y:S01]  /*16a0*/  UISETP.EQ.U32.AND UP0, UPT, UR4, 0x1, !UP0 ;  /* 0x000000010400788c */ /* 0x000fe2000c702070 */
[C---:B--2---:R-:W-:Y:S01]  /*16b0*/  SHF.L.U64.HI R89, R94.reuse, 0x3, R95 ;  /* 0x000000035e597819 */ /* 0x044fe2000001025f */
[----:B------:R-:W-:Y:S01]  /*16c0*/  IMAD.WIDE R90, R9, 0x10, R90 ;  /* 0x00000010095a7825 */ /* 0x000fe200078e025a */
[----:B------:R-:W-:Y:S01]  /*16d0*/  SEL R100, RZ, 0x1, P0 ;  /* 0x00000001ff647807 */ /* 0x000fe20000000000 */
[----:B------:R-:W-:Y:S01]  /*16e0*/  ULDC UR43, c[0x0][0x600] ;  /* 0x00018000002b7ab9 */ /* 0x000fe20000000800 */
[----:B------:R-:W-:Y:S01]  /*16f0*/  LEA R96, R5, UR50, 0x3 ;  /* 0x0000003205607c11 */ /* 0x000fe2000f8e18ff */
[----:B------:R-:W-:Y:S01]  /*1700*/  IMAD.SHL.U32 R94, R94, 0x8, RZ ;  /* 0x000000085e5e7824 */ /* 0x000fe200078e00ff */
[C---:B------:R-:W-:Y:S01]  /*1710*/  LOP3.LUT R101, R0.reuse, 0x8, RZ, 0x3c, !PT ;  /* 0x0000000800657812 */ /* 0x040fe200078e3cff */
[----:B-1----:R-:W-:Y:S01]  /*1720*/  IMAD R95, R3, -0x2, R6 ;  /* 0xfffffffe035f7824 */ /* 0x002fe200078e0206 */
[----:B------:R-:W-:Y:S01]  /*1730*/  LOP3.LUT R97, R0, 0x18, RZ, 0x3c, !PT ;  /* 0x0000001800617812 */ /* 0x000fe200078e3cff */
[----:B------:R-:W-:Y:S01]  /*1740*/  VIADD R98, R98, UR8 ;  /* 0x0000000862627c36 */ /* 0x000fe20008000000 */
[----:B------:R-:W-:Y:S01]  /*1750*/  SHF.R.S32.HI R93, RZ, 0x1f, R92 ;  /* 0x0000001fff5d7819 */ /* 0x000fe2000001145c */
[----:B------:R-:W-:Y:S01]  /*1760*/  UMOV UR7, 0x1 ;  /* 0x0000000100077882 */ /* 0x000fe20000000000 */
[----:B------:R-:W-:-:S02]  /*1770*/  ULOP3.LUT UR49, UR40, 0x1, URZ, 0xfc, !UPT ;  /* 0x0000000128317892 */ /* 0x000fc4000f8efc3f */
[----:B------:R-:W-:Y:S02]  /*1780*/  USHF.L.U32 UR36, UR37, 0x1, URZ ;  /* 0x0000000125247899 */ /* 0x000fe4000800063f */
[----:B------:R-:W-:Y:S02]  /*1790*/  USHF.L.U64.HI UR41, UR52, 0x1, UR39 ;  /* 0x0000000134297899 */ /* 0x000fe40008010227 */
[----:B------:R-:W-:Y:S02]  /*17a0*/  UIADD3 UR43, UR43, -0x1, URZ ;  /* 0xffffffff2b2b7890 */ /* 0x000fe4000fffe03f */
[----:B------:R-:W-:Y:S02]  /*17b0*/  USHF.L.U32 UR44, UR7, UR44, URZ ;  /* 0x0000002c072c7299 */ /* 0x000fe4000800063f */
[----:B------:R-:W-:Y:S02]  /*17c0*/  UIADD3 UR46, -UR46, UR37, URZ ;  /* 0x000000252e2e7290 */ /* 0x000fe4000fffe13f */
[----:B------:R-:W-:-:S02]  /*17d0*/  ULOP3.LUT UR47, URZ, UR6, URZ, 0x33, !UPT ;  /* 0x000000063f2f7292 */ /* 0x000fc4000f8e333f */
[----:B------:R-:W-:-:S12]  /*17e0*/  USEL UR48, URZ, 0x1, !UP0 ;  /* 0x000000013f307887 */ /* 0x000fd8000c000000 */
.L_x_165:
[----:B------:R-:W-:-:S04]  /*17f0*/  SHF.L.U32 R3, R100, 0x1f, RZ ;  /* 0x0000001f64037819 */ /* 0x000fc800000006ff */
[----:B------:R-:W0:Y:S02]  /*1800*/  SYNCS.PHASECHK.TRANS64.TRYWAIT P0, [R96+URZ+-0x8], R3 ;  /* 0xfffff803600075a7 */ /* 0x000e24000800017f */
[----:B012345:R-:W-:Y:S05]  /*1810*/  @!P0 BRA `(.L_x_18) ;  /* 0x0000006400d08947 */ /* 0x03ffea0003800000 */
.L_x_187:
[----:B------:R-:W-:Y:S02]  /*1820*/  ULDC UR4, c[0x0][0x28c] ;  /* 0x0000a30000047ab9 */ /* 0x000fe40000000800 */
[----:B------:R-:W-:-:S13]  /*1830*/  ISETP.LT.AND P0, PT, RZ, UR4, PT ;  /* 0x00000004ff007c0c */ /* 0x000fda000bf01270 */
[----:B------:R-:W-:Y:S05]  /*1840*/  @P0 BRA `(.L_x_19) ;  /* 0x0000000000400947 */ /* 0x000fea0003800000 */
[----:B------:R-:W-:Y:S01]  /*1850*/  MOV R0, 0x0 ;  /* 0x0000000000007802 */ /* 0x000fe20000000f00 */
[----:B------:R-:W-:Y:S01]  /*1860*/  ULDC.64 UR4, c[0x4][0x68] ;  /* 0x01001a0000047ab9 */ /* 0x000fe20000000a00 */
[----:B------:R-:W-:Y:S01]  /*1870*/  ULDC.64 UR6, c[0x4][0x8] ;  /* 0x0100020000067ab9 */ /* 0x000fe20000000a00 */
[----:B------:R-:W-:Y:S01]  /*1880*/  IMAD.U32 R4, RZ, RZ, UR4 ;  /* 0x00000004ff047e24 */ /* 0x000fe2000f8e00ff */
[----:B------:R1:W2:Y:S01]  /*1890*/  LDC.64 R14, c[0x4][R0] ;  /* 0x01000000000e7b82 */ /* 0x0002a20000000a00 */
[----:B------:R-:W-:Y:S01]  /*18a0*/  IMAD.U32 R5, RZ, RZ, UR5 ;  /* 0x00000005ff057e24 */ /* 0x000fe2000f8e00ff */
[----:B------:R-:W-:Y:S01]  /*18b0*/  ULDC.64 UR4, c[0x4][0x70] ;  /* 0x01001c0000047ab9 */ /* 0x000fe20000000a00 */
[----:B------:R-:W-:Y:S02]  /*18c0*/  IMAD.U32 R10, RZ, RZ, UR6 ;  /* 0x00000006ff0a7e24 */ /* 0x000fe4000f8e00ff */
[----:B------:R-:W-:Y:S02]  /*18d0*/  IMAD.U32 R6, RZ, RZ, UR4 ;  /* 0x00000004ff067e24 */ /* 0x000fe4000f8e00ff */
[----:B------:R-:W-:-:S02]  /*18e0*/  IMAD.U32 R7, RZ, RZ, UR5 ;  /* 0x00000005ff077e24 */ /* 0x000fc4000f8e00ff */
[----:B------:R-:W-:Y:S02]  /*18f0*/  IMAD.U32 R11, RZ, RZ, UR7 ;  /* 0x00000007ff0b7e24 */ /* 0x000fe4000f8e00ff */
[----:B------:R-:W-:Y:S02]  /*1900*/  IMAD.MOV.U32 R8, RZ, RZ, 0x1e1 ;  /* 0x000001e1ff087424 */ /* 0x000fe400078e00ff */
[----:B------:R-:W-:Y:S02]  /*1910*/  IMAD.MOV.U32 R12, RZ, RZ, 0x1 ;  /* 0x00000001ff0c7424 */ /* 0x000fe400078e00ff */
[----:B-1----:R-:W-:-:S07]  /*1920*/  IMAD.MOV.U32 R13, RZ, RZ, RZ ;  /* 0x000000ffff0d7224 */ /* 0x002fce00078e00ff */
[----:B------:R-:W-:-:S07]  /*1930*/  LEPC R20, `(.L_x_19) ;  /* 0x000000001014794e */ /* 0x000fce0000000000 */
[----:B0-2--5:R-:W-:Y:S05]  /*1940*/  CALL.ABS.NOINC R14 ;  /* 0x000000000e007343 */ /* 0x025fea0003c00000 */
.L_x_19:
[----:B------:R-:W-:-:S05]  /*1950*/  IMAD.U32 R0, RZ, RZ, UR49 ;  /* 0x00000031ff007e24 */ /* 0x000fca000f8e00ff */
[----:B------:R-:W-:-:S13]  /*1960*/  ISETP.NE.AND P0, PT, R0, 0x3, PT ;  /* 0x000000030000780c */ /* 0x000fda0003f05270 */
[----:B------:R-:W-:Y:S05]  /*1970*/  @!P0 BRA `(.L_x_20) ;  /* 0x0000000000048947 */ /* 0x000fea0003800000 */
[----:B------:R-:W-:Y:S01]  /*1980*/  BPT.TRAP 0x1 ;  /* 0x000000040000795c */ /* 0x000fe20000300000 */
.L_x_20:
[----:B0-----:R-:W-:Y:S02]  /*1990*/  IMAD.U32 R3, RZ, RZ, UR45 ;  /* 0x0000002dff037e24 */ /* 0x001fe4000f8e00ff */
[----:B------:R-:W-:-:S03]  /*19a0*/  IMAD.U32 R0, RZ, RZ, UR48 ;  /* 0x00000030ff007e24 */ /* 0x000fc6000f8e00ff */
[----:B------:R-:W-:Y:S02]  /*19b0*/  LEA R3, R3, UR42, 0x3 ;  /* 0x0000002a03037c11 */ /* 0x000fe4000f8e18ff */
[----:B------:R-:W-:-:S04]  /*19c0*/  SHF.L.U32 R0, R0, 0x1f, RZ ;  /* 0x0000001f00007819 */ /* 0x000fc800000006ff */
[----:B------:R0:W1:Y:S01]  /*19d0*/  SYNCS.PHASECHK.TRANS64.TRYWAIT P1, [R3+URZ], R0 ;  /* 0x00000000030075a7 */ /* 0x000062000802017f */
[----:B------:R-:W-:Y:S05]  /*19e0*/  @!P0 BRA `(.L_x_21) ;  /* 0x0000000000048947 */ /* 0x000fea0003800000 */
[----:B------:R-:W-:Y:S01]  /*19f0*/  BPT.TRAP 0x1 ;  /* 0x000000040000795c */ /* 0x000fe20000300000 */
.L_x_21:
[----:B------:R-:W-:-:S05]  /*1a00*/  IMAD.U32 R4, RZ, RZ, UR46 ;  /* 0x0000002eff047e24 */ /* 0x000fca000f8e00ff */
[----:B------:R-:W-:Y:S01]  /*1a10*/  ISETP.GE.AND P2, PT, R4, 0x1, PT ;  /* 0x000000010400780c */ /* 0x000fe20003f46270 */
[----:B-1----:R-:W-:-:S12]  /*1a20*/  @P1 BRA `(.L_x_22) ;  /* 0x0000000000081947 */ /* 0x002fd80003800000 */
[----:B------:R-:W1:Y:S02]  /*1a30*/  SYNCS.PHASECHK.TRANS64.TRYWAIT P1, [R3+URZ], R0 ;  /* 0x00000000030075a7 */ /* 0x000e64000802017f */
[----:B-1----:R-:W-:Y:S05]  /*1a40*/  @!P1 BRA `(.L_x_23) ;  /* 0x0000006400589947 */ /* 0x002fea0003800000 */
.L_x_22:
[----:B------:R-:W-:Y:S05]  /*1a50*/  WARPSYNC.ALL ;  /* 0x0000000000007948 */ /* 0x000fea0003800000 */
[----:B------:R-:W-:Y:S01]  /*1a60*/  UIADD3 UR4, UR42, 0x180, URZ ;  /* 0x000001802a047890 */ /* 0x000fe2000fffe03f */
[----:B------:R-:W-:Y:S01]  /*1a70*/  WARPGROUP.ARRIVE ;  /* 0x00000000000079c5 */ /* 0x000fe20000000000 */
[----:B------:R-:W-:Y:S02]  /*1a80*/  UIADD3 UR5, UR42, 0x10180, URZ ;  /* 0x000101802a057890 */ /* 0x000fe4000fffe03f */
[----:B------:R-:W-:Y:S02]  /*1a90*/  USHF.R.U32.HI UR4, URZ, 0x4, UR4 ;  /* 0x000000043f047899 */ /* 0x000fe40008011604 */
[----:B------:R-:W-:-:S02]  /*1aa0*/  USHF.R.U32.HI UR5, URZ, 0x4, UR5 ;  /* 0x000000043f057899 */ /* 0x000fc40008011605 */
[----:B------:R-:W-:Y:S02]  /*1ab0*/  ULOP3.LUT UR4, UR4, 0x3fff, URZ, 0xc0, !UPT ;  /* 0x00003fff04047892 */ /* 0x000fe4000f8ec03f */
[----:B------:R-:W-:Y:S02]  /*1ac0*/  ULOP3.LUT UR5, UR5, 0x3fff, URZ, 0xc0, !UPT ;  /* 0x00003fff05057892 */ /* 0x000fe4000f8ec03f */
[----:B------:R-:W-:Y:S02]  /*1ad0*/  ULOP3.LUT UR8, UR4, 0x10000, URZ, 0xfc, !UPT ;  /* 0x0001000004087892 */ /* 0x000fe4000f8efc3f */
[----:B------:R-:W-:Y:S02]  /*1ae0*/  ULOP3.LUT UR9, UR5, 0x10000, URZ, 0xfc, !UPT ;  /* 0x0001000005097892 */ /* 0x000fe4000f8efc3f */
[----:B------:R-:W-:Y:S02]  /*1af0*/  ULEA UR11, UR45, UR8, 0xa ;  /* 0x000000082d0b7291 */ /* 0x000fe4000f8e503f */
[----:B------:R-:W-:Y:S01]  /*1b00*/  ULEA UR10, UR45, UR9, 0xb ;  /* 0x000000092d0a7291 */ /* 0x000fe2000f8e583f */
[----:B------:R-:W-:Y:S01]  /*1b10*/  UMOV UR5, 0x40000040 ;  /* 0x4000004000057882 */ /* 0x000fe20000000000 */
[----:B------:R-:W-:-:S03]  /*1b20*/  UMOV UR7, 0x40000040 ;  /* 0x4000004000077882 */ /* 0x000fc60000000000 */
[----:B------:R-:W-:Y:S02]  /*1b30*/  UMOV UR4, UR11 ;  /* 0x0000000b00047c82 */ /* 0x000fe40008000000 */
[----:B------:R-:W-:Y:S02]  /*1b40*/  UMOV UR6, UR10 ;  /* 0x0000000a00067c82 */ /* 0x000fe40008000000 */
[----:B------:R-:W-:Y:S01]  /*1b50*/  HGMMA.64x128x16.F32 R24, gdesc[UR4], RZ, !UPT, gsb0 ;  /* 0x01e00000041879f0 */ /* 0x000fe2000c0008ff */
[----:B------:R-:W-:Y:S02]  /*1b60*/  UIADD3 UR4, UR11, 0x2, URZ ;  /* 0x000000020b047890 */ /* 0x000fe4000fffe03f */
[----:B------:R-:W-:Y:S01]  /*1b70*/  UIADD3 UR6, UR10, 0x2, URZ ;  /* 0x000000020a067890 */ /* 0x000fe2000fffe03f */
[----:B------:R-:W-:Y:S01]  /*1b80*/  UMOV UR5, 0x40000040 ;  /* 0x4000004000057882 */ /* 0x000fe20000000000 */
[----:B------:R-:W-:Y:S01]  /*1b90*/  UMOV UR7, 0x40000040 ;  /* 0x4000004000077882 */ /* 0x000fe20000000000 */
[----:B------:R-:W-:-:S02]  /*1ba0*/  WARPGROUP.DEPBAR.LE gsb0, 0x0 ;  /* 0x00008000000079c5 */ /* 0x000fc40000010000 */
[----:B------:R-:W-:-:S06]  /*1bb0*/  WARPGROUP.ARRIVE ;  /* 0x00000000000079c5 */ /* 0x000fcc0000000000 */
[----:B------:R-:W-:Y:S01]  /*1bc0*/  HGMMA.64x128x16.F32 R24, gdesc[UR4], R24, gsb0 ;  /* 0x01e00000041879f0 */ /* 0x000fe20008000818 */
[----:B------:R-:W-:Y:S02]  /*1bd0*/  UIADD3 UR4, UR11, 0x4, URZ ;  /* 0x000000040b047890 */ /* 0x000fe4000fffe03f */
[----:B------:R-:W-:Y:S01]  /*1be0*/  UIADD3 UR6, UR10, 0x4, URZ ;  /* 0x000000040a067890 */ /* 0x000fe2000fffe03f */
[----:B------:R-:W-:Y:S01]  /*1bf0*/  UMOV UR5, 0x40000040 ;  /* 0x4000004000057882 */ /* 0x000fe20000000000 */
[----:B------:R-:W-:Y:S01]  /*1c00*/  UMOV UR7, 0x40000040 ;  /* 0x4000004000077882 */ /* 0x000fe20000000000 */
[----:B------:R-:W-:Y:S02]  /*1c10*/  WARPGROUP.DEPBAR.LE gsb0, 0x0 ;  /* 0x00008000000079c5 */ /* 0x000fe40000010000 */
        /* <DEDUP_REMOVED lines=36> */
[----:B------:R-:W-:Y:S03]  /*1e60*/  HGMMA.64x128x16.F32 R24, gdesc[UR4], R24, gsb0 ;  /* 0x01e00000041879f0 */ /* 0x000fe60008000818 */
[----:B------:R-:W-:Y:S02]  /*1e70*/  WARPGROUP.DEPBAR.LE gsb0, 0x0 ;  /* 0x00008000000079c5 */ /* 0x000fe40000010000 */
[----:B------:R-:W-:Y:S05]  /*1e80*/  @!P2 BRA `(.L_x_24) ;  /* 0x000000040088a947 */ /* 0x000fea0003800000 */
[----:B------:R-:W-:Y:S01]  /*1e90*/  UIADD3 UR10, UR45, 0x1, URZ ;  /* 0x000000012d0a7890 */ /* 0x000fe2000fffe03f */
[----:B01----:R-:W-:Y:S02]  /*1ea0*/  IMAD.U32 R0, RZ, RZ, UR46 ;  /* 0x0000002eff007e24 */ /* 0x003fe4000f8e00ff */
[----:B------:R-:W-:Y:S01]  /*1eb0*/  IMAD.U32 R3, RZ, RZ, UR45 ;  /* 0x0000002dff037e24 */ /* 0x000fe2000f8e00ff */
[----:B------:R-:W-:-:S04]  /*1ec0*/  UISETP.NE.AND UP0, UPT, UR10, 0x4, UPT ;  /* 0x000000040a00788c */ /* 0x000fc8000bf05270 */
[----:B------:R-:W-:Y:S02]  /*1ed0*/  USEL UR4, URZ, 0x1, UP0 ;  /* 0x000000013f047887 */ /* 0x000fe40008000000 */
[----:B------:R-:W-:Y:S02]  /*1ee0*/  USEL UR10, UR10, URZ, UP0 ;  /* 0x0000003f0a0a7287 */ /* 0x000fe40008000000 */
[----:B------:R-:W-:-:S06]  /*1ef0*/  ULOP3.LUT UR4, UR48, UR4, URZ, 0x3c, !UPT ;  /* 0x0000000430047292 */ /* 0x000fcc000f8e3c3f */
[----:B------:R-:W-:-:S07]  /*1f00*/  IMAD.U32 R6, RZ, RZ, UR4 ;  /* 0x00000004ff067e24 */ /* 0x000fce000f8e00ff */
.L_x_31:
[----:B------:R-:W-:Y:S05]  /*1f10*/  @!P0 BRA `(.L_x_25) ;  /* 0x0000000000048947 */ /* 0x000fea0003800000 */
[----:B------:R-:W-:Y:S01]  /*1f20*/  BPT.TRAP 0x1 ;  /* 0x000000040000795c */ /* 0x000fe20000300000 */
.L_x_25:
[----:B------:R-:W-:Y:S01]  /*1f30*/  ULEA UR4, UR10, UR42, 0x3 ;  /* 0x0000002a0a047291 */ /* 0x000fe2000f8e183f */
[----:B------:R-:W-:-:S08]  /*1f40*/  SHF.L.U32 R4, R6, 0x1f, RZ ;  /* 0x0000001f06047819 */ /* 0x000fd000000006ff */
[----:B------:R0:W1:Y:S01]  /*1f50*/  SYNCS.PHASECHK.TRANS64.TRYWAIT P1, [UR4], R4 ;  /* 0x00000004ff0075a7 */ /* 0x0000620008020144 */
[----:B------:R-:W-:Y:S05]  /*1f60*/  @!P0 BRA `(.L_x_26) ;  /* 0x0000000000048947 */ /* 0x000fea0003800000 */
[----:B------:R-:W-:Y:S01]  /*1f70*/  BPT.TRAP 0x1 ;  /* 0x000000040000795c */ /* 0x000fe20000300000 */
.L_x_26:
[----:B-1----:R-:W-:Y:S05]  /*1f80*/  @P1 BRA `(.L_x_27) ;  /* 0x0000000000081947 */ /* 0x002fea0003800000 */
[----:B------:R-:W1:Y:S02]  /*1f90*/  SYNCS.PHASECHK.TRANS64.TRYWAIT P1, [UR4], R4 ;  /* 0x00000004ff0075a7 */ /* 0x000e640008020144 */
[----:B-1----:R-:W-:Y:S05]  /*1fa0*/  @!P1 BRA `(.L_x_28) ;  /* 0x0000006000149947 */ /* 0x002fea0003800000 */
.L_x_27:
[----:B------:R-:W-:Y:S01]  /*1fb0*/  ULEA UR12, UR10, UR8, 0xa ;  /* 0x000000080a0c7291 */ /* 0x000fe2000f8e503f */
[----:B------:R-:W-:Y:S01]  /*1fc0*/  WARPGROUP.ARRIVE ;  /* 0x00000000000079c5 */ /* 0x000fe20000000000 */
[----:B------:R-:W-:Y:S01]  /*1fd0*/  ULEA UR11, UR10, UR9, 0xb ;  /* 0x000000090a0b7291 */ /* 0x000fe2000f8e583f */
[----:B------:R-:W-:Y:S01]  /*1fe0*/  UMOV UR5, 0x40000040 ;  /* 0x4000004000057882 */ /* 0x000fe20000000000 */
[----:B------:R-:W-:-:S03]  /*1ff0*/  UMOV UR7, 0x40000040 ;  /* 0x4000004000077882 */ /* 0x000fc60000000000 */
[----:B------:R-:W-:Y:S02]  /*2000*/  UMOV UR4, UR12 ;  /* 0x0000000c00047c82 */ /* 0x000fe40008000000 */
[----:B------:R-:W-:Y:S02]  /*2010*/  UMOV UR6, UR11 ;  /* 0x0000000b00067c82 */ /* 0x000fe40008000000 */
[----:B------:R-:W-:Y:S01]  /*2020*/  HGMMA.64x128x16.F32 R24, gdesc[UR4], R24, gsb0 ;  /* 0x01e00000041879f0 */ /* 0x000fe20008000818 */
        /* <DEDUP_REMOVED lines=51> */
[----:B------:R-:W-:Y:S01]  /*2360*/  BPT.TRAP 0x1 ;  /* 0x000000040000795c */ /* 0x000fe20000300000 */
.L_x_29:
[----:B------:R-:W-:Y:S01]  /*2370*/  ISETP.NE.AND P1, PT, R99, RZ, PT ;  /* 0x000000ff6300720c */ /* 0x000fe20003f25270 */
[----:B------:R-:W-:-:S12]  /*2380*/  UISETP.GT.U32.AND UP0, UPT, UR40, 0x1, UPT ;  /* 0x000000012800788c */ /* 0x000fd8000bf04070 */
[----:B01----:R-:W-:-:S05]  /*2390*/  @P1 LEA R4, R3, UR42, 0x3 ;  /* 0x0000002a03041c11 */ /* 0x003fca000f8e18ff */
[----:B------:R-:W-:-:S05]  /*23a0*/  @P1 VIADD R5, R4, 0x20 ;  /* 0x0000002004051836 */ /* 0x000fca0000000000 */
[----:B------:R-:W-:-:S04]  /*23b0*/  @P1 PRMT R5, R22, 0x654, R5 ;  /* 0x0000065416051816 */ /* 0x000fc80000000005 */
[----:B------:R0:W-:Y:S01]  /*23c0*/  @P1 SYNCS.ARRIVE.TRANS64.RED.A1T0 RZ, [R5+URZ], RZ ;  /* 0x000000ff05ff19a7 */ /* 0x0001e2000810043f */
[----:B------:R-:W-:-:S13]  /*23d0*/  PLOP3.LUT P1, PT, PT, PT, UP0, 0x80, 0x0 ;  /* 0x000000000000781c */ /* 0x000fda0003f2f008 */
[----:B0-----:R-:W-:Y:S05]  /*23e0*/  @P1 BRA `(.L_x_30) ;  /* 0x0000000000041947 */ /* 0x001fea0003800000 */
[----:B------:R-:W-:Y:S01]  /*23f0*/  BPT.TRAP 0x1 ;  /* 0x000000040000795c */ /* 0x000fe20000300000 */
.L_x_30:
[----:B------:R-:W-:Y:S01]  /*2400*/  UIADD3 UR10, UR10, 0x1, URZ ;  /* 0x000000010a0a7890 */ /* 0x000fe2000fffe03f */
[C---:B------:R-:W-:Y:S01]  /*2410*/  ISETP.GT.AND P2, PT, R0.reuse, 0x1, PT ;  /* 0x000000010000780c */ /* 0x040fe20003f44270 */
[----:B------:R-:W-:Y:S02]  /*2420*/  VIADD R3, R3, 0x1 ;  /* 0x0000000103037836 */ /* 0x000fe40000000000 */
[----:B------:R-:W-:Y:S01]  /*2430*/  UISETP.NE.AND UP0, UPT, UR10, 0x4, UPT ;  /* 0x000000040a00788c */ /* 0x000fe2000bf05270 */
[----:B------:R-:W-:Y:S02]  /*2440*/  VIADD R0, R0, 0xffffffff ;  /* 0xffffffff00007836 */ /* 0x000fe40000000000 */
[C---:B------:R-:W-:Y:S01]  /*2450*/  ISETP.NE.AND P1, PT, R3.reuse, 0x4, PT ;  /* 0x000000040300780c */ /* 0x040fe20003f25270 */
[----:B------:R-:W-:Y:S02]  /*2460*/  USEL UR4, URZ, 0x1, UP0 ;  /* 0x000000013f047887 */ /* 0x000fe40008000000 */
[----:B------:R-:W-:Y:S01]  /*2470*/  USEL UR10, UR10, URZ, UP0 ;  /* 0x0000003f0a0a7287 */ /* 0x000fe20008000000 */
[----:B------:R-:W-:-:S03]  /*2480*/  SEL R3, R3, RZ, P1 ;  /* 0x000000ff03037207 */ /* 0x000fc60000800000 */
[----:B------:R-:W-:Y:S01]  /*2490*/  LOP3.LUT R6, R6, UR4, RZ, 0x3c, !PT ;  /* 0x0000000406067c12 */ /* 0x000fe2000f8e3cff */
[----:B------:R-:W-:Y:S07]  /*24a0*/  @P2 BRA `(.L_x_31) ;  /* 0xfffffff800982947 */ /* 0x000fee000383ffff */
.L_x_24:
[----:B01----:R-:W0:Y:S01]  /*24b0*/  LDC R0, c[0x0][0x28c] ;  /* 0x0000a300ff007b82 */ /* 0x003e220000000800 */
[----:B------:R1:W-:Y:S01]  /*24c0*/  SYNCS.ARRIVE.TRANS64.A1T0 RZ, [R101+UR50], RZ ;  /* 0x000000ff65ff79a7 */ /* 0x0003e20008100032 */
[----:B0-----:R-:W-:-:S13]  /*24d0*/  ISETP.GE.AND P1, PT, R0, 0x1, PT ;  /* 0x000000010000780c */ /* 0x001fda0003f26270 */
[----:B-1----:R-:W-:Y:S05]  /*24e0*/  @!P1 BRA `(.L_x_32) ;  /* 0x0000000000409947 */ /* 0x002fea0003800000 */
[----:B------:R-:W-:Y:S05]  /*24f0*/  @!P0 BRA `(.L_x_33) ;  /* 0x0000000000048947 */ /* 0x000fea0003800000 */
[----:B------:R-:W-:Y:S01]  /*2500*/  BPT.TRAP 0x1 ;  /* 0x000000040000795c */ /* 0x000fe20000300000 */
.L_x_33:
[----:B------:R-:W-:Y:S01]  /*2510*/  ISETP.NE.AND P0, PT, R99, RZ, PT ;  /* 0x000000ff6300720c */ /* 0x000fe20003f05270 */
[----:B------:R-:W-:-:S12]  /*2520*/  IMAD.U32 R3, RZ, RZ, UR42 ;  /* 0x0000002aff037e24 */ /* 0x000fd8000f8e00ff */
[----:B------:R-:W-:-:S05]  /*2530*/  VOTEU.ANY UP0, P0 ;  /* 0x00000000003f7886 */ /* 0x000fca0000000100 */
[----:B------:R-:W-:Y:S02]  /*2540*/  @UP0 UIADD3 UR4, UR46, UR45, URZ ;  /* 0x0000002d2e040290 */ /* 0x000fe4000fffe03f */
[----:B------:R-:W-:-:S04]  /*2550*/  UISETP.GT.U32.AND UP0, UPT, UR40, 0x1, UPT ;  /* 0x000000012800788c */ /* 0x000fc8000bf04070 */
[----:B------:R-:W-:-:S04]  /*2560*/  IMAD.U32 R0, RZ, RZ, UR4 ;  /* 0x00000004ff007e24 */ /* 0x000fc8000f8e00ff */
[----:B------:R-:W-:-:S05]  /*2570*/  @P0 IMAD.SHL.U32 R0, R0, 0x8, RZ ;  /* 0x0000000800000824 */ /* 0x000fca00078e00ff */
[----:B------:R-:W-:-:S04]  /*2580*/  @P0 LOP3.LUT R0, R0, 0x18, RZ, 0xc0, !PT ;  /* 0x0000001800000812 */ /* 0x000fc800078ec0ff */
[----:B------:R-:W-:-:S04]  /*2590*/  @P0 IADD3 R3, R3, 0x20, R0 ;  /* 0x0000002003030810 */ /* 0x000fc80007ffe000 */
[----:B------:R-:W-:-:S04]  /*25a0*/  @P0 PRMT R3, R22, 0x654, R3 ;  /* 0x0000065416030816 */ /* 0x000fc80000000003 */
[----:B------:R0:W-:Y:S01]  /*25b0*/  @P0 SYNCS.ARRIVE.TRANS64.RED.A1T0 RZ, [R3+URZ], RZ ;  /* 0x000000ff03ff09a7 */ /* 0x0001e2000810043f */
[----:B------:R-:W-:-:S13]  /*25c0*/  PLOP3.LUT P0, PT, PT, PT, UP0, 0x80, 0x0 ;  /* 0x000000000000781c */ /* 0x000fda0003f0f008 */
[----:B0-----:R-:W-:Y:S05]  /*25d0*/  @P0 BRA `(.L_x_32) ;  /* 0x0000000000040947 */ /* 0x001fea0003800000 */
[----:B------:R-:W-:Y:S01]  /*25e0*/  BPT.TRAP 0x1 ;  /* 0x000000040000795c */ /* 0x000fe20000300000 */
.L_x_32:
[----:B------:R-:W-:Y:S02]  /*25f0*/  SHF.L.U32 R3, R100, 0x1f, RZ ;  /* 0x0000001f64037819 */ /* 0x000fe400000006ff */
[----:B------:R-:W-:Y:S02]  /*2600*/  SHF.R.S32.HI R13, RZ, 0x1f, R19 ;  /* 0x0000001fff0d7819 */ /* 0x000fe40000011413 */
[----:B------:R-:W0:Y:S02]  /*2610*/  SYNCS.PHASECHK.TRANS64.TRYWAIT P0, [R96+URZ+0x8], R3 ;  /* 0x00000803600075a7 */ /* 0x000e24000800017f */
[----:B0-----:R-:W-:Y:S05]  /*2620*/  @!P0 BRA `(.L_x_34) ;  /* 0x00000058008c8947 */ /* 0x001fea0003800000 */
.L_x_188:
[----:B------:R-:W-:Y:S01]  /*2630*/  IMAD.SHL.U32 R5, R18, 0x40, RZ ;  /* 0x0000004012057824 */ /* 0x000fe200078e00ff */
[----:B------:R-:W-:Y:S01]  /*2640*/  ULDC UR6, c[0x0][0x284] ;  /* 0x0000a10000067ab9 */ /* 0x000fe20000000800 */
[----:B------:R-:W-:Y:S01]  /*2650*/  IMAD.SHL.U32 R10, R2, 0x80, RZ ;  /* 0x00000080020a7824 */ /* 0x000fe200078e00ff */
[----:B------:R-:W-:Y:S01]  /*2660*/  ULDC.64 UR4, c[0x0][0x5d0] ;  /* 0x0001740000047ab9 */ /* 0x000fe20000000a00 */
[----:B------:R-:W-:Y:S01]  /*2670*/  IMAD.WIDE R20, R18, 0x40, R90 ;  /* 0x0000004012147825 */ /* 0x000fe200078e025a */
[----:B------:R-:W-:Y:S01]  /*2680*/  ISETP.GE.AND P0, PT, R5, UR6, PT ;  /* 0x0000000605007c0c */ /* 0x000fe2000bf06270 */
[----:B------:R-:W-:Y:S01]  /*2690*/  ULDC UR6, c[0x0][0x288] ;  /* 0x0000a20000067ab9 */ /* 0x000fe20000000800 */
[----:B------:R-:W-:Y:S01]  /*26a0*/  SHF.R.S32.HI R11, RZ, 0x1f, R10 ;  /* 0x0000001fff0b7819 */ /* 0x000fe2000001140a */
[----:B------:R-:W-:Y:S01]  /*26b0*/  IMAD R0, R13, UR4, RZ ;  /* 0x000000040d007c24 */ /* 0x000fe2000f8e02ff */
[----:B------:R-:W-:Y:S01]  /*26c0*/  ISETP.GE.OR P0, PT, R10, UR6, P0 ;  /* 0x000000060a007c0c */ /* 0x000fe20008706670 */
[----:B0-----:R-:W-:-:S04]  /*26d0*/  IMAD.WIDE.U32 R2, R19, UR4, R92 ;  /* 0x0000000413027c25 */ /* 0x001fc8000f8e005c */
[----:B------:R-:W-:Y:S01]  /*26e0*/  IMAD R7, R19, UR5, R0 ;  /* 0x0000000513077c24 */ /* 0x000fe2000f8e0200 */
[----:B------:R-:W-:Y:S01]  /*26f0*/  IADD3 R2, P1, R10, R2, RZ ;  /* 0x000000020a027210 */ /* 0x000fe20007f3e0ff */
[----:B------:R-:W-:Y:S02]  /*2700*/  ULDC.64 UR4, c[0x0][0x5c8] ;  /* 0x0001720000047ab9 */ /* 0x000fe40000000a00 */
[----:B------:R-:W-:Y:S01]  /*2710*/  IMAD R9, R21, UR4, RZ ;  /* 0x0000000415097c24 */ /* 0x000fe2000f8e02ff */
[----:B------:R-:W-:-:S03]  /*2720*/  IADD3.X R3, R11, R3, R7, P1, !PT ;  /* 0x000000030b037210 */ /* 0x000fc60000ffe407 */
[C---:B------:R-:W-:Y:S02]  /*2730*/  IMAD R9, R20.reuse, UR5, R9 ;  /* 0x0000000514097c24 */ /* 0x040fe4000f8e0209 */
[----:B------:R-:W-:Y:S01]  /*2740*/  IMAD.WIDE.U32 R102, R20, UR4, R2 ;  /* 0x0000000414667c25 */ /* 0x000fe2000f8e0002 */
[----:B------:R-:W-:Y:S06]  /*2750*/  @P0 BRA `(.L_x_35) ;  /* 0x0000003c00dc0947 */ /* 0x000fec0003800000 */
[----:B-----5:R-:W-:Y:S01]  /*2760*/  FSETP.NEU.AND P0, PT, R88, RZ, PT ;  /* 0x000000ff5800720b */ /* 0x020fe20003f0d000 */
[----:B------:R-:W-:Y:S01]  /*2770*/  IMAD.IADD R14, R95, 0x1, -R10 ;  /* 0x000000015f0e7824 */ /* 0x000fe200078e0a0a */
[----:B------:R-:W-:Y:S01]  /*2780*/  BSSY B0, `(.L_x_35) ;  /* 0x00003f4000007945 */ /* 0x000fe20003800000 */
[----:B------:R-:W-:Y:S02]  /*2790*/  IMAD.IADD R0, R98, 0x1, -R5 ;  /* 0x0000000162007824 */ /* 0x000fe400078e0a05 */
[----:B------:R-:W-:Y:S01]  /*27a0*/  IMAD.IADD R111, R103, 0x1, R9 ;  /* 0x00000001676f7824 */ /* 0x000fe200078e0209 */
[----:B------:R-:W-:-:S04]  /*27b0*/  ISETP.GT.AND P2, PT, R14, RZ, PT ;  /* 0x000000ff0e00720c */ /* 0x000fc80003f44270 */
[----:B------:R-:W-:-:S03]  /*27c0*/  ISETP.GT.AND P1, PT, R0, RZ, P2 ;  /* 0x000000ff0000720c */ /* 0x000fc60001724270 */
[----:B------:R-:W-:Y:S10]  /*27d0*/  @!P0 BRA `(.L_x_36) ;  /* 0x0000002c00208947 */ /* 0x000ff40003800000 */
[----:B------:R-:W0:Y:S01]  /*27e0*/  LDC.64 R104, c[0x0][0x5b8] ;  /* 0x00016e00ff687b82 */ /* 0x000e220000000a00 */
[----:B------:R-:W-:-:S07]  /*27f0*/  ULDC.64 UR4, c[0x0][0x5c0] ;  /* 0x0001700000047ab9 */ /* 0x000fce0000000a00 */
[----:B------:R-:W1:Y:S08]  /*2800*/  LDC.64 R106, c[0x0][0x5b0] ;  /* 0x00016c00ff6a7b82 */ /* 0x000e700000000a00 */
[----:B------:R-:W2:Y:S01]  /*2810*/  LDC.64 R108, c[0x0][0x5a8] ;  /* 0x00016a00ff6c7b82 */ /* 0x000ea20000000a00 */
[-C--:B0-----:R-:W-:Y:S02]  /*2820*/  IMAD R4, R13, R104.reuse, RZ ;  /* 0x000000680d047224 */ /* 0x081fe400078e02ff */
[----:B------:R-:W-:-:S04]  /*2830*/  IMAD.WIDE.U32 R2, R19, R104, R92 ;  /* 0x0000006813027225 */ /* 0x000fc800078e005c */
[----:B------:R-:W-:Y:S01]  /*2840*/  IMAD R103, R19, R105, R4 ;  /* 0x0000006913677224 */ /* 0x000fe200078e0204 */
[----:B------:R-:W-:Y:S01]  /*2850*/  IADD3 R4, P0, R10, R2, RZ ;  /* 0x000000020a047210 */ /* 0x000fe20007f1e0ff */
[----:B-1----:R-:W-:-:S03]  /*2860*/  IMAD R2, R21, R106, RZ ;  /* 0x0000006a15027224 */ /* 0x002fc600078e02ff */
[----:B------:R-:W-:Y:S01]  /*2870*/  IADD3.X R5, R11, R3, R103, P0, !PT ;  /* 0x000000030b057210 */ /* 0x000fe200007fe467 */
[C---:B------:R-:W-:Y:S02]  /*2880*/  IMAD R105, R20.reuse, R107, R2 ;  /* 0x0000006b14697224 */ /* 0x040fe400078e0202 */
[----:B------:R-:W-:-:S04]  /*2890*/  IMAD.WIDE.U32 R2, R20, R106, R4 ;  /* 0x0000006a14027225 */ /* 0x000fc800078e0004 */
[----:B------:R-:W-:Y:S01]  /*28a0*/  IMAD.IADD R3, R3, 0x1, R105 ;  /* 0x0000000103037824 */ /* 0x000fe200078e0269 */
[----:B--2---:R-:W-:-:S04]  /*28b0*/  LEA R8, P0, R2, R108, 0x1 ;  /* 0x0000006c02087211 */ /* 0x004fc800078008ff */
[----:B------:R-:W-:-:S05]  /*28c0*/  LEA.HI.X R9, R2, R109, R3, 0x1, P0 ;  /* 0x0000006d02097211 */ /* 0x000fca00000f0c03 */
[----:B------:R0:W2:Y:S01]  /*28d0*/  @P1 LDG.E.LTC128B.U16 R15, desc[UR54][R8.64] ;  /* 0x00000036080f1981 */ /* 0x0000a2000c1e1520 */
[----:B------:R-:W-:Y:S01]  /*28e0*/  IMAD.WIDE.U32 R2, R20, R106, R10 ;  /* 0x0000006a14027225 */ /* 0x000fe200078e000a */
[----:B------:R-:W-:Y:S02]  /*28f0*/  BSSY B1, `(.L_x_37) ;  /* 0x0000014000017945 */ /* 0x000fe40003800000 */
[----:B------:R-:W-:-:S04]  /*2900*/  IADD3 R12, P0, R92, R2, RZ ;  /* 0x000000025c0c7210 */ /* 0x000fc80007f1e0ff */
[----:B------:R-:W-:Y:S01]  /*2910*/  IADD3.X R13, R93, R105, R3, P0, !PT ;  /* 0x000000695d0d7210 */ /* 0x000fe200007fe403 */
[----:B0-----:R-:W-:Y:S01]  /*2920*/  IMAD.SHL.U32 R8, R106, 0x8, RZ ;  /* 0x000000086a087824 */ /* 0x001fe200078e00ff */
[----:B------:R-:W-:Y:S02]  /*2930*/  LEA R6, P0, R102, UR4, 0x1 ;  /* 0x0000000466067c11 */ /* 0x000fe4000f8008ff */
[----:B------:R-:W-:Y:S01]  /*2940*/  SHF.L.U64.HI R9, R106, 0x3, R107 ;  /* 0x000000036a097819 */ /* 0x000fe2000001026b */
[----:B------:R-:W-:-:S04]  /*2950*/  IMAD.WIDE.U32 R12, R19, R104, R12 ;  /* 0x00000068130c7225 */ /* 0x000fc800078e000c */
[----:B------:R-:W-:Y:S01]  /*2960*/  IMAD.IADD R3, R103, 0x1, R13 ;  /* 0x0000000167037824 */ /* 0x000fe200078e020d */
[----:B------:R-:W-:-:S04]  /*2970*/  LEA R2, P4, R12, R108, 0x1 ;  /* 0x0000006c0c027211 */ /* 0x000fc800078808ff */
[----:B------:R-:W-:Y:S01]  /*2980*/  LEA.HI.X R3, R12, R109, R3, 0x1, P4 ;  /* 0x0000006d0c037211 */ /* 0x000fe200020f0c03 */
[----:B--2---:R-:W-:-:S05]  /*2990*/  HADD2.F32 R7, -RZ, R15.H0_H0 ;  /* 0x2000000fff077230 */ /* 0x004fca0000004100 */
[----:B------:R-:W-:-:S04]  /*29a0*/  FMUL R7, R7, R88 ;  /* 0x0000005807077220 */ /* 0x000fc80000400000 */
[----:B------:R-:W-:Y:S01]  /*29b0*/  FFMA R24, R24, R23, R7 ;  /* 0x0000001718187223 */ /* 0x000fe20000000007 */
[----:B------:R-:W-:Y:S02]  /*29c0*/  LEA.HI.X R7, R102, UR5, R111, 0x1, P0 ;  /* 0x0000000566077c11 */ /* 0x000fe400080f0c6f */
[----:B------:R-:W-:Y:S02]  /*29d0*/  ISETP.GT.AND P0, PT, R14, 0x1, PT ;  /* 0x000000010e00780c */ /* 0x000fe40003f04270 */
[----:B------:R-:W-:Y:S02]  /*29e0*/  F2FP.F16.F32.PACK_AB R24, RZ, R24 ;  /* 0x00000018ff18723e */ /* 0x000fe400000000ff */
[----:B------:R-:W-:-:S03]  /*29f0*/  ISETP.GT.AND P3, PT, R0, RZ, P0 ;  /* 0x000000ff0000720c */ /* 0x000fc60000764270 */
[----:B------:R0:W-:Y:S10]  /*2a00*/  @P1 STG.E.U16 desc[UR54][R6.64], R24 ;  /* 0x0000001806001986 */ /* 0x0001f4000c101536 */
[----:B------:R-:W-:Y:S05]  /*2a10*/  @!P3 BRA `(.L_x_38) ;  /* 0x000000000004b947 */ /* 0x000fea0003800000 */
[----:B------:R1:W5:Y:S02]  /*2a20*/  LDG.E.LTC128B.U16 R15, desc[UR54][R2.64+0x2] ;  /* 0x00000236020f7981 */ /* 0x000364000c1e1520 */
.L_x_38:
[----:B------:R-:W-:Y:S05]  /*2a30*/  BSYNC B1 ;  /* 0x0000000000017941 */ /* 0x000fea0003800000 */
.L_x_37:
[----:B------:R-:W-:Y:S01]  /*2a40*/  IMAD.WIDE.U32 R8, R20, R106, R8 ;  /* 0x0000006a14087225 */ /* 0x000fe200078e0008 */
[----:B------:R-:W-:-:S03]  /*2a50*/  ISETP.GT.AND P2, PT, R0, 0x8, P2 ;  /* 0x000000080000780c */ /* 0x000fc60001744270 */
[----:B-----5:R-:W-:Y:S01]  /*2a60*/  HADD2.F32 R13, -RZ, R15.H0_H0 ;  /* 0x2000000fff0d7230 */ /* 0x020fe20000004100 */
[----:B------:R-:W-:Y:S01]  /*2a70*/  IADD3 R4, P1, R4, R8, RZ ;  /* 0x0000000804047210 */ /* 0x000fe20007f3e0ff */
[----:B------:R-:W-:-:S03]  /*2a80*/  IMAD.IADD R105, R105, 0x1, R9 ;  /* 0x0000000169697824 */ /* 0x000fc600078e0209 */
[----:B------:R-:W-:Y:S01]  /*2a90*/  FMUL R12, R13, R88 ;  /* 0x000000580d0c7220 */ /* 0x000fe20000400000 */
[----:B------:R-:W-:-:S03]  /*2aa0*/  IMAD.X R5, R105, 0x1, R5, P1 ;  /* 0x0000000169057824 */ /* 0x000fc600008e0605 */
[----:B------:R-:W-:Y:S01]  /*2ab0*/  FFMA R25, R25, R23, R12 ;  /* 0x0000001719197223 */ /* 0x000fe2000000000c */
[----:B------:R-:W-:-:S04]  /*2ac0*/  LEA R12, P1, R4, R108, 0x1 ;  /* 0x0000006c040c7211 */ /* 0x000fc800078208ff */
[----:B------:R-:W-:Y:S01]  /*2ad0*/  LEA.HI.X R13, R4, R109, R5, 0x1, P1 ;  /* 0x0000006d040d7211 */ /* 0x000fe200008f0c05 */
[----:B------:R-:W-:Y:S01]  /*2ae0*/  @P3 IMAD.MOV.U32 R4, RZ, RZ, R6 ;  /* 0x000000ffff043224 */ /* 0x000fe200078e0006 */
[----:B------:R-:W-:Y:S01]  /*2af0*/  F2FP.F16.F32.PACK_AB R25, RZ, R25 ;  /* 0x00000019ff19723e */ /* 0x000fe200000000ff */
[----:B------:R-:W-:-:S05]  /*2b00*/  @P3 IMAD.MOV.U32 R5, RZ, RZ, R7 ;  /* 0x000000ffff053224 */ /* 0x000fca00078e0007 */
[----:B------:R2:W-:Y:S04]  /*2b10*/  @P3 STG.E.U16 desc[UR54][R4.64+0x2], R25 ;  /* 0x0000021904003986 */ /* 0x0005e8000c101536 */
[----:B------:R-:W3:Y:S01]  /*2b20*/  @P2 LDG.E.LTC128B.U16 R15, desc[UR54][R12.64] ;  /* 0x000000360c0f2981 */ /* 0x000ee2000c1e1520 */
[----:B------:R-:W-:Y:S01]  /*2b30*/  IADD3 R10, P1, P3, R92, R8, R10 ;  /* 0x000000085c0a7210 */ /* 0x000fe20007b3e00a */
[----:B------:R-:W-:Y:S01]  /*2b40*/  BSSY B1, `(.L_x_39) ;  /* 0x0000011000017945 */ /* 0x000fe20003800000 */
[----:B------:R-:W-:Y:S02]  /*2b50*/  ISETP.GT.AND P0, PT, R0, 0x8, P0 ;  /* 0x000000080000780c */ /* 0x000fe40000704270 */
[----:B------:R-:W-:Y:S02]  /*2b60*/  IADD3.X R11, R93, R105, R11, P1, P3 ;  /* 0x000000695d0b7210 */ /* 0x000fe40000fe640b */
[C---:B------:R-:W-:Y:S01]  /*2b70*/  LEA R8, P1, R94.reuse, R6, 0x1 ;  /* 0x000000065e087211 */ /* 0x040fe200078208ff */
[----:B------:R-:W-:Y:S01]  /*2b80*/  IMAD.WIDE.U32 R10, R19, R104, R10 ;  /* 0x00000068130a7225 */ /* 0x000fe200078e000a */
[----:B------:R-:W-:-:S03]  /*2b90*/  SHF.L.U64.HI R19, R94, 0x1, R89 ;  /* 0x000000015e137819 */ /* 0x000fc60000010259 */
[----:B------:R-:W-:Y:S01]  /*2ba0*/  IMAD.IADD R11, R103, 0x1, R11 ;  /* 0x00000001670b7824 */ /* 0x000fe200078e020b */
[----:B--2---:R-:W-:-:S04]  /*2bb0*/  LEA R4, P3, R10, R108, 0x1 ;  /* 0x0000006c0a047211 */ /* 0x004fc800078608ff */
[----:B------:R-:W-:Y:S01]  /*2bc0*/  LEA.HI.X R5, R10, R109, R11, 0x1, P3 ;  /* 0x0000006d0a057211 */ /* 0x000fe200018f0c0b */
[----:B---3--:R-:W-:-:S05]  /*2bd0*/  HADD2.F32 R9, -RZ, R15.H0_H0 ;  /* 0x2000000fff097230 */ /* 0x008fca0000004100 */
[----:B------:R-:W-:-:S04]  /*2be0*/  FMUL R9, R9, R88 ;  /* 0x0000005809097220 */ /* 0x000fc80000400000 */
[----:B------:R-:W-:-:S05]  /*2bf0*/  FFMA R9, R26, R23, R9 ;  /* 0x000000171a097223 */ /* 0x000fca0000000009 */
[----:B------:R-:W-:Y:S01]  /*2c00*/  F2FP.F16.F32.PACK_AB R12, RZ, R9 ;  /* 0x00000009ff0c723e */ /* 0x000fe200000000ff */
[----:B------:R-:W-:-:S05]  /*2c10*/  IMAD.X R9, R19, 0x1, R7, P1 ;  /* 0x0000000113097824 */ /* 0x000fca00008e0607 */
[----:B------:R2:W-:Y:S01]  /*2c20*/  @P2 STG.E.U16 desc[UR54][R8.64], R12 ;  /* 0x0000000c08002986 */ /* 0x0005e2000c101536 */
[----:B------:R-:W-:Y:S05]  /*2c30*/  @!P0 BRA `(.L_x_40) ;  /* 0x0000000000048947 */ /* 0x000fea0003800000 */
[----:B------:R3:W5:Y:S02]  /*2c40*/  LDG.E.LTC128B.U16 R15, desc[UR54][R4.64+0x2] ;  /* 0x00000236040f7981 */ /* 0x000764000c1e1520 */
.L_x_40:
[----:B------:R-:W-:Y:S05]  /*2c50*/  BSYNC B1 ;  /* 0x0000000000017941 */ /* 0x000fea0003800000 */
.L_x_39:
[----:B-----5:R-:W-:Y:S01]  /*2c60*/  HADD2.F32 R11, -RZ, R15.H0_H0 ;  /* 0x2000000fff0b7230 */ /* 0x020fe20000004100 */
[----:B------:R-:W-:Y:S01]  /*2c70*/  ISETP.GT.AND P1, PT, R14, 0x8, PT ;  /* 0x000000080e00780c */ /* 0x000fe20003f24270 */
[----:B------:R-:W-:Y:S03]  /*2c80*/  BSSY B1, `(.L_x_41) ;  /* 0x0000008000017945 */ /* 0x000fe60003800000 */
[----:B------:R-:W-:Y:S01]  /*2c90*/  FMUL R10, R11, R88 ;  /* 0x000000580b0a7220 */ /* 0x000fe20000400000 */
[----:B------:R-:W-:-:S03]  /*2ca0*/  ISETP.GT.AND P2, PT, R0, RZ, P1 ;  /* 0x000000ff0000720c */ /* 0x000fc60000f44270 */
[----:B------:R-:W-:-:S05]  /*2cb0*/  FFMA R10, R27, R23, R10 ;  /* 0x000000171b0a7223 */ /* 0x000fca000000000a */
[----:B------:R-:W-:-:S05]  /*2cc0*/  F2FP.F16.F32.PACK_AB R10, RZ, R10 ;  /* 0x0000000aff0a723e */ /* 0x000fca00000000ff */
[----:B------:R4:W-:Y:S01]  /*2cd0*/  @P0 STG.E.U16 desc[UR54][R8.64+0x2], R10 ;  /* 0x0000020a08000986 */ /* 0x0009e2000c101536 */
[----:B------:R-:W-:Y:S05]  /*2ce0*/  @!P2 BRA `(.L_x_42) ;  /* 0x000000000004a947 */ /* 0x000fea0003800000 */
[----:B------:R0:W5:Y:S02]  /*2cf0*/  LDG.E.LTC128B.U16 R15, desc[UR54][R2.64+0x10] ;  /* 0x00001036020f7981 */ /* 0x000164000c1e1520 */
.L_x_42:
[----:B------:R-:W-:Y:S05]  /*2d00*/  BSYNC B1 ;  /* 0x0000000000017941 */ /* 0x000fea0003800000 */
.L_x_41:
        /* <DEDUP_REMOVED lines=10> */
.L_x_44:
[----:B------:R-:W-:Y:S05]  /*2db0*/  BSYNC B1 ;  /* 0x0000000000017941 */ /* 0x000fea0003800000 */
.L_x_43:
[----:B0----5:R-:W-:Y:S01]  /*2dc0*/  HADD2.F32 R11, -RZ, R15.H0_H0 ;  /* 0x2000000fff0b7230 */ /* 0x021fe20000004100 */
[----:B------:R-:W-:Y:S01]  /*2dd0*/  ISETP.GT.AND P1, PT, R0, 0x8, P1 ;  /* 0x000000080000780c */ /* 0x000fe20000f24270 */
[----:B------:R-:W-:Y:S03]  /*2de0*/  BSSY B1, `(.L_x_45) ;  /* 0x0000007000017945 */ /* 0x000fe60003800000 */
[----:B----4-:R-:W-:-:S04]  /*2df0*/  FMUL R10, R11, R88 ;  /* 0x000000580b0a7220 */ /* 0x010fc80000400000 */
[----:B------:R-:W-:-:S05]  /*2e00*/  FFMA R10, R29, R23, R10 ;  /* 0x000000171d0a7223 */ /* 0x000fca000000000a */
[----:B------:R-:W-:-:S05]  /*2e10*/  F2FP.F16.F32.PACK_AB R10, RZ, R10 ;  /* 0x0000000aff0a723e */ /* 0x000fca00000000ff */
[----:B------:R0:W-:Y:S01]  /*2e20*/  @P3 STG.E.U16 desc[UR54][R6.64+0x12], R10 ;  /* 0x0000120a06003986 */ /* 0x0001e2000c101536 */
[----:B------:R-:W-:Y:S05]  /*2e30*/  @!P1 BRA `(.L_x_46) ;  /* 0x0000000000049947 */ /* 0x000fea0003800000 */
[----:B------:R4:W5:Y:S02]  /*2e40*/  LDG.E.LTC128B.U16 R15, desc[UR54][R4.64+0x10] ;  /* 0x00001036040f7981 */ /* 0x000964000c1e1520 */
.L_x_46:
[----:B------:R-:W-:Y:S05]  /*2e50*/  BSYNC B1 ;  /* 0x0000000000017941 */ /* 0x000fea0003800000 */
.L_x_45:
[----:B-----5:R-:W-:Y:S01]  /*2e60*/  HADD2.F32 R11, -RZ, R15.H0_H0 ;  /* 0x2000000fff0b7230 */ /* 0x020fe20000004100 */
[----:B------:R-:W-:Y:S01]  /*2e70*/  ISETP.GT.AND P0, PT, R0, 0x8, P0 ;  /* 0x000000080000780c */ /* 0x000fe20000704270 */
[----:B------:R-:W-:Y:S03]  /*2e80*/  BSSY B1, `(.L_x_47) ;  /* 0x0000007000017945 */ /* 0x000fe60003800000 */
[----:B------:R-:W-:-:S04]  /*2e90*/  FMUL R11, R11, R88 ;  /* 0x000000580b0b7220 */ /* 0x000fc80000400000 */
[----:B------:R-:W-:-:S05]  /*2ea0*/  FFMA R11, R30, R23, R11 ;  /* 0x000000171e0b7223 */ /* 0x000fca000000000b */
[----:B------:R-:W-:-:S05]  /*2eb0*/  F2FP.F16.F32.PACK_AB R11, RZ, R11 ;  /* 0x0000000bff0b723e */ /* 0x000fca00000000ff */
[----:B------:R0:W-:Y:S01]  /*2ec0*/  @P1 STG.E.U16 desc[UR54][R8.64+0x10], R11 ;  /* 0x0000100b08001986 */ /* 0x0001e2000c101536 */
[----:B------:R-:W-:Y:S05]  /*2ed0*/  @!P0 BRA `(.L_x_48) ;  /* 0x0000000000048947 */ /* 0x000fea0003800000 */
[----:B------:R0:W5:Y:S02]  /*2ee0*/  LDG.E.LTC128B.U16 R15, desc[UR54][R4.64+0x12] ;  /* 0x00001236040f7981 */ /* 0x000164000c1e1520 */
.L_x_48:
[----:B------:R-:W-:Y:S05]  /*2ef0*/  BSYNC B1 ;  /* 0x0000000000017941 */ /* 0x000fea0003800000 */
.L_x_47:
[----:B0----5:R-:W-:Y:S01]  /*2f00*/  HADD2.F32 R11, -RZ, R15.H0_H0 ;  /* 0x2000000fff0b7230 */ /* 0x021fe20000004100 */
        /* <DEDUP_REMOVED lines=9> */
.L_x_50:
[----:B------:R-:W-:Y:S05]  /*2fa0*/  BSYNC B1 ;  /* 0x0000000000017941 */ /* 0x000fea0003800000 */
.L_x_49:
        /* <DEDUP_REMOVED lines=10> */
.L_x_52:
[----:B------:R-:W-:Y:S05]  /*3050*/  BSYNC B1 ;  /* 0x0000000000017941 */ /* 0x000fea0003800000 */
.L_x_51:
[----:B0----5:R-:W-:Y:S01]  /*3060*/  HADD2.F32 R11, -RZ, R15.H0_H0 ;  /* 0x2000000fff0b7230 */ /* 0x021fe20000004100 */
        /* <DEDUP_REMOVED lines=8> */
.L_x_54:
[----:B------:R-:W-:Y:S05]  /*30f0*/  BSYNC B1 ;  /* 0x0000000000017941 */ /* 0x000fea0003800000 */
.L_x_53:
        /* <DEDUP_REMOVED lines=9> */
.L_x_56:
[----:B------:R-:W-:Y:S05]  /*3190*/  BSYNC B1 ;  /* 0x0000000000017941 */ /* 0x000fea0003800000 */
.L_x_55:
        /* <DEDUP_REMOVED lines=10> */
.L_x_58:
[----:B------:R-:W-:Y:S05]  /*3240*/  BSYNC B1 ;  /* 0x0000000000017941 */ /* 0x000fea0003800000 */
.L_x_57:
        /* <DEDUP_REMOVED lines=10> */
.L_x_60:
[----:B------:R-:W-:Y:S05]  /*32f0*/  BSYNC B1 ;  /* 0x0000000000017941 */ /* 0x000fea0003800000 */
.L_x_59:
        /* <DEDUP_REMOVED lines=9> */
.L_x_62:
[----:B------:R-:W-:Y:S05]  /*3390*/  BSYNC B1 ;  /* 0x0000000000017941 */ /* 0x000fea0003800000 */
.L_x_61:
        /* <DEDUP_REMOVED lines=9> */
.L_x_64:
[----:B------:R-:W-:Y:S05]  /*3430*/  BSYNC B1 ;  /* 0x0000000000017941 */ /* 0x000fea0003800000 */
.L_x_63:
        /* <DEDUP_REMOVED lines=10> */
.L_x_66:
[----:B------:R-:W-:Y:S05]  /*34e0*/  BSYNC B1 ;  /* 0x0000000000017941 */ /* 0x000fea0003800000 */
.L_x_65:
        /* <DEDUP_REMOVED lines=10> */
.L_x_68:
[----:B------:R-:W-:Y:S05]  /*3590*/  BSYNC B1 ;  /* 0x0000000000017941 */ /* 0x000fea0003800000 */
.L_x_67:
        /* <DEDUP_REMOVED lines=9> */
.L_x_70:
[----:B------:R-:W-:Y:S05]  /*3630*/  BSYNC B1 ;  /* 0x0000000000017941 */ /* 0x000fea0003800000 */
.L_x_69:
        /* <DEDUP_REMOVED lines=9> */
.L_x_72:
[----:B------:R-:W-:Y:S05]  /*36d0*/  BSYNC B1 ;  /* 0x0000000000017941 */ /* 0x000fea0003800000 */
.L_x_71:
        /* <DEDUP_REMOVED lines=10> */
.L_x_74:
[----:B------:R-:W-:Y:S05]  /*3780*/  BSYNC B1 ;  /* 0x0000000000017941 */ /* 0x000fea0003800000 */
.L_x_73:
        /* <DEDUP_REMOVED lines=10> */
.L_x_76:
[----:B------:R-:W-:Y:S05]  /*3830*/  BSYNC B1 ;  /* 0x0000000000017941 */ /* 0x000fea0003800000 */
.L_x_75:
        /* <DEDUP_REMOVED lines=9> */
.L_x_78:
[----:B------:R-:W-:Y:S05]  /*38d0*/  BSYNC B1 ;  /* 0x0000000000017941 */ /* 0x000fea0003800000 */
.L_x_77:
        /* <DEDUP_REMOVED lines=9> */
.L_x_80:
[----:B------:R-:W-:Y:S05]  /*3970*/  BSYNC B1 ;  /* 0x0000000000017941 */ /* 0x000fea0003800000 */
.L_x_79:
        /* <DEDUP_REMOVED lines=10> */
.L_x_82:
[----:B------:R-:W-:Y:S05]  /*3a20*/  BSYNC B1 ;  /* 0x0000000000017941 */ /* 0x000fea0003800000 */
.L_x_81:
        /* <DEDUP_REMOVED lines=10> */
.L_x_84:
[----:B------:R-:W-:Y:S05]  /*3ad0*/  BSYNC B1 ;  /* 0x0000000000017941 */ /* 0x000fea0003800000 */
.L_x_83:
        /* <DEDUP_REMOVED lines=9> */
.L_x_86:
[----:B------:R-:W-:Y:S05]  /*3b70*/  BSYNC B1 ;  /* 0x0000000000017941 */ /* 0x000fea0003800000 */
.L_x_85:
        /* <DEDUP_REMOVED lines=9> */
.L_x_88:
[----:B------:R-:W-:Y:S05]  /*3c10*/  BSYNC B1 ;  /* 0x0000000000017941 */ /* 0x000fea0003800000 */
.L_x_87:
        /* <DEDUP_REMOVED lines=10> */
.L_x_90:
[----:B------:R-:W-:Y:S05]  /*3cc0*/  BSYNC B1 ;  /* 0x0000000000017941 */ /* 0x000fea0003800000 */
.L_x_89:
        /* <DEDUP_REMOVED lines=10> */
.L_x_92:
[----:B------:R-:W-:Y:S05]  /*3d70*/  BSYNC B1 ;  /* 0x0000000000017941 */ /* 0x000fea0003800000 */
.L_x_91:
        /* <DEDUP_REMOVED lines=9> */
.L_x_94:
[----:B------:R-:W-:Y:S05]  /*3e10*/  BSYNC B1 ;  /* 0x0000000000017941 */ /* 0x000fea0003800000 */
.L_x_93:
        /* <DEDUP_REMOVED lines=9> */
.L_x_96:
[----:B------:R-:W-:Y:S05]  /*3eb0*/  BSYNC B1 ;  /* 0x0000000000017941 */ /* 0x000fea0003800000 */
.L_x_95:
        /* <DEDUP_REMOVED lines=10> */
.L_x_98:
[----:B------:R-:W-:Y:S05]  /*3f60*/  BSYNC B1 ;  /* 0x0000000000017941 */ /* 0x000fea0003800000 */
.L_x_97:
        /* <DEDUP_REMOVED lines=10> */
.L_x_100:
[----:B------:R-:W-:Y:S05]  /*4010*/  BSYNC B1 ;  /* 0x0000000000017941 */ /* 0x000fea0003800000 */
.L_x_99:
        /* <DEDUP_REMOVED lines=9> */
.L_x_102:
[----:B------:R-:W-:Y:S05]  /*40b0*/  BSYNC B1 ;  /* 0x0000000000017941 */ /* 0x000fea0003800000 */
.L_x_101:
        /* <DEDUP_REMOVED lines=9> */
.L_x_104:
[----:B------:R-:W-:Y:S05]  /*4150*/  BSYNC B1 ;  /* 0x0000000000017941 */ /* 0x000fea0003800000 */
.L_x_103:
        /* <DEDUP_REMOVED lines=10> */
.L_x_106:
[----:B------:R-:W-:Y:S05]  /*4200*/  BSYNC B1 ;  /* 0x0000000000017941 */ /* 0x000fea0003800000 */
.L_x_105:
        /* <DEDUP_REMOVED lines=10> */
.L_x_108:
[----:B------:R-:W-:Y:S05]  /*42b0*/  BSYNC B1 ;  /* 0x0000000000017941 */ /* 0x000fea0003800000 */
.L_x_107:
        /* <DEDUP_REMOVED lines=9> */
.L_x_110:
[----:B------:R-:W-:Y:S05]  /*4350*/  BSYNC B1 ;  /* 0x0000000000017941 */ /* 0x000fea0003800000 */
.L_x_109:
        /* <DEDUP_REMOVED lines=9> */
.L_x_112:
[----:B------:R-:W-:Y:S05]  /*43f0*/  BSYNC B1 ;  /* 0x0000000000017941 */ /* 0x000fea0003800000 */
.L_x_111:
        /* <DEDUP_REMOVED lines=10> */
.L_x_114:
[----:B------:R-:W-:Y:S05]  /*44a0*/  BSYNC B1 ;  /* 0x0000000000017941 */ /* 0x000fea0003800000 */
.L_x_113:
        /* <DEDUP_REMOVED lines=10> */
.L_x_116:
[----:B------:R-:W-:Y:S05]  /*4550*/  BSYNC B1 ;  /* 0x0000000000017941 */ /* 0x000fea0003800000 */
.L_x_115:
        /* <DEDUP_REMOVED lines=9> */
.L_x_118:
[----:B------:R-:W-:Y:S05]  /*45f0*/  BSYNC B1 ;  /* 0x0000000000017941 */ /* 0x000fea0003800000 */
.L_x_117:
        /* <DEDUP_REMOVED lines=9> */
.L_x_120:
[----:B------:R-:W-:Y:S05]  /*4690*/  BSYNC B1 ;  /* 0x0000000000017941 */ /* 0x000fea0003800000 */
.L_x_119:
        /* <DEDUP_REMOVED lines=10> */
.L_x_122:
[----:B------:R-:W-:Y:S05]  /*4740*/  BSYNC B1 ;  /* 0x0000000000017941 */ /* 0x000fea0003800000 */
.L_x_121:
        /* <DEDUP_REMOVED lines=10> */
.L_x_124:
[----:B------:R-:W-:Y:S05]  /*47f0*/  BSYNC B1 ;  /* 0x0000000000017941 */ /* 0x000fea0003800000 */
.L_x_123:
        /* <DEDUP_REMOVED lines=9> */
.L_x_126:
[----:B------:R-:W-:Y:S05]  /*4890*/  BSYNC B1 ;  /* 0x0000000000017941 */ /* 0x000fea0003800000 */
.L_x_125:
        /* <DEDUP_REMOVED lines=9> */
.L_x_128:
[----:B------:R-:W-:Y:S05]  /*4930*/  BSYNC B1 ;  /* 0x0000000000017941 */ /* 0x000fea0003800000 */
.L_x_127:
        /* <DEDUP_REMOVED lines=10> */
.L_x_130:
[----:B------:R-:W-:Y:S05]  /*49e0*/  BSYNC B1 ;  /* 0x0000000000017941 */ /* 0x000fea0003800000 */
.L_x_129:
        /* <DEDUP_REMOVED lines=10> */
.L_x_132:
[----:B------:R-:W-:Y:S05]  /*4a90*/  BSYNC B1 ;  /* 0x0000000000017941 */ /* 0x000fea0003800000 */
.L_x_131:
        /* <DEDUP_REMOVED lines=9> */
.L_x_134:
[----:B------:R-:W-:Y:S05]  /*4b30*/  BSYNC B1 ;  /* 0x0000000000017941 */ /* 0x000fea0003800000 */
.L_x_133:
        /* <DEDUP_REMOVED lines=9> */
.L_x_136:
[----:B------:R-:W-:Y:S05]  /*4bd0*/  BSYNC B1 ;  /* 0x0000000000017941 */ /* 0x000fea0003800000 */
.L_x_135:
        /* <DEDUP_REMOVED lines=10> */
.L_x_138:
[----:B------:R-:W-:Y:S05]  /*4c80*/  BSYNC B1 ;  /* 0x0000000000017941 */ /* 0x000fea0003800000 */
.L_x_137:
        /* <DEDUP_REMOVED lines=10> */
.L_x_140:
[----:B------:R-:W-:Y:S05]  /*4d30*/  BSYNC B1 ;  /* 0x0000000000017941 */ /* 0x000fea0003800000 */
.L_x_139:
        /* <DEDUP_REMOVED lines=9> */
.L_x_142:
[----:B------:R-:W-:Y:S05]  /*4dd0*/  BSYNC B1 ;  /* 0x0000000000017941 */ /* 0x000fea0003800000 */
.L_x_141:
        /* <DEDUP_REMOVED lines=9> */
.L_x_144:
[----:B------:R-:W-:Y:S05]  /*4e70*/  BSYNC B1 ;  /* 0x0000000000017941 */ /* 0x000fea0003800000 */
.L_x_143:
        /* <DEDUP_REMOVED lines=10> */
.L_x_146:
[----:B------:R-:W-:Y:S05]  /*4f20*/  BSYNC B1 ;  /* 0x0000000000017941 */ /* 0x000fea0003800000 */
.L_x_145:
        /* <DEDUP_REMOVED lines=10> */
.L_x_148:
[----:B------:R-:W-:Y:S05]  /*4fd0*/  BSYNC B1 ;  /* 0x0000000000017941 */ /* 0x000fea0003800000 */
.L_x_147:
        /* <DEDUP_REMOVED lines=9> */
.L_x_150:
[----:B------:R-:W-:Y:S05]  /*5070*/  BSYNC B1 ;  /* 0x0000000000017941 */ /* 0x000fea0003800000 */
.L_x_149:
        /* <DEDUP_REMOVED lines=9> */
.L_x_152:
[----:B------:R-:W-:Y:S05]  /*5110*/  BSYNC B1 ;  /* 0x0000000000017941 */ /* 0x000fea0003800000 */
.L_x_151:
        /* <DEDUP_REMOVED lines=10> */
.L_x_154:
[----:B------:R-:W-:Y:S05]  /*51c0*/  BSYNC B1 ;  /* 0x0000000000017941 */ /* 0x000fea0003800000 */
.L_x_153:
        /* <DEDUP_REMOVED lines=10> */
.L_x_156:
[----:B------:R-:W-:Y:S05]  /*5270*/  BSYNC B1 ;  /* 0x0000000000017941 */ /* 0x000fea0003800000 */
.L_x_155:
[----:B01---5:R-:W-:Y:S01]  /*5280*/  HADD2.F32 R3, -RZ, R15.H0_H0 ;  /* 0x2000000fff037230 */ /* 0x023fe20000004100 */
        /* <DEDUP_REMOVED lines=8> */
.L_x_158:
[----:B------:R-:W-:Y:S05]  /*5310*/  BSYNC B1 ;  /* 0x0000000000017941 */ /* 0x000fea0003800000 */
.L_x_157:
[----:B-----5:R-:W-:Y:S01]  /*5320*/  HADD2.F32 R3, -RZ, R15.H0_H0 ;  /* 0x2000000fff037230 */ /* 0x020fe20000004100 */
[----:B------:R-:W-:Y:S01]  /*5330*/  ISETP.GT.AND P0, PT, R0, 0x8, P0 ;  /* 0x000000080000780c */ /* 0x000fe20000704270 */
[----:B0-----:R-:W-:Y:S01]  /*5340*/  @P1 IMAD.MOV.U32 R2, RZ, RZ, R8 ;  /* 0x000000ffff021224 */ /* 0x001fe200078e0008 */
[----:B------:R-:W-:Y:S02]  /*5350*/  BSSY B1, `(.L_x_159) ;  /* 0x0000009000017945 */ /* 0x000fe40003800000 */
[----:B------:R-:W-:-:S04]  /*5360*/  FMUL R3, R3, R88 ;  /* 0x0000005803037220 */ /* 0x000fc80000400000 */
[----:B------:R-:W-:-:S05]  /*5370*/  FFMA R3, R86, R23, R3 ;  /* 0x0000001756037223 */ /* 0x000fca0000000003 */
[----:B------:R-:W-:-:S04]  /*5380*/  F2FP.F16.F32.PACK_AB R3, RZ, R3 ;  /* 0x00000003ff03723e */ /* 0x000fc800000000ff */
[----:B------:R-:W-:Y:S01]  /*5390*/  PRMT R6, R3, 0x7610, R6 ;  /* 0x0000761003067816 */ /* 0x000fe20000000006 */
[----:B------:R-:W-:-:S05]  /*53a0*/  @P1 IMAD.MOV.U32 R3, RZ, RZ, R9 ;  /* 0x000000ffff031224 */ /* 0x000fca00078e0009 */
[----:B------:R0:W-:Y:S01]  /*53b0*/  @P1 STG.E.U16 desc[UR54][R2.64+0xf0], R6 ;  /* 0x0000f00602001986 */ /* 0x0001e2000c101536 */
[----:B------:R-:W-:Y:S05]  /*53c0*/  @!P0 BRA `(.L_x_160) ;  /* 0x0000000000048947 */ /* 0x000fea0003800000 */
[----:B------:R0:W5:Y:S02]  /*53d0*/  LDG.E.LTC128B.U16 R15, desc[UR54][R4.64+0xf2] ;  /* 0x0000f236040f7981 */ /* 0x000164000c1e1520 */
.L_x_160:
[----:B------:R-:W-:Y:S05]  /*53e0*/  BSYNC B1 ;  /* 0x0000000000017941 */ /* 0x000fea0003800000 */
.L_x_159:
[----:B------:R-:W-:Y:S05]  /*53f0*/  @!P0 BRA `(.L_x_161) ;  /* 0x0000001000b08947 */ /* 0x000fea0003800000 */
[----:B-----5:R-:W-:-:S05]  /*5400*/  HADD2.F32 R15, -RZ, R15.H0_H0 ;  /* 0x2000000fff0f7230 */ /* 0x020fca0000004100 */
[----:B------:R-:W-:-:S04]  /*5410*/  FMUL R0, R15, R88 ;  /* 0x000000580f007220 */ /* 0x000fc80000400000 */
[----:B------:R-:W-:-:S05]  /*5420*/  FFMA R0, R87, R23, R0 ;  /* 0x0000001757007223 */ /* 0x000fca0000000000 */
[----:B------:R-:W-:-:S05]  /*5430*/  F2FP.F16.F32.PACK_AB R0, RZ, R0 ;  /* 0x00000000ff00723e */ /* 0x000fca00000000ff */
[----:B------:R0:W-:Y:S01]  /*5440*/  STG.E.U16 desc[UR54][R8.64+0xf2], R0 ;  /* 0x0000f20008007986 */ /* 0x0001e2000c101536 */
[----:B------:R-:W-:Y:S05]  /*5450*/  BRA `(.L_x_161) ;  /* 0x0000001000987947 */ /* 0x000fea0003800000 */
.L_x_36:
[----:B------:R-:W-:Y:S01]  /*5460*/  ISETP.GT.AND P3, PT, R14, 0x1, PT ;  /* 0x000000010e00780c */ /* 0x000fe20003f64270 */
[----:B------:R-:W-:Y:S01]  /*5470*/  ULDC.64 UR4, c[0x0][0x5c0] ;  /* 0x0001700000047ab9 */ /* 0x000fe20000000a00 */
[-C--:B------:R-:W-:Y:S01]  /*5480*/  FMUL R24, R24, R23.reuse ;  /* 0x0000001718187220 */ /* 0x080fe20000400000 */
[----:B------:R-:W-:Y:S01]  /*5490*/  LEA R2, P4, R102, UR4, 0x1 ;  /* 0x0000000466027c11 */ /* 0x000fe2000f8808ff */
[-C--:B------:R-:W-:Y:S01]  /*54a0*/  FMUL R25, R25, R23.reuse ;  /* 0x0000001719197220 */ /* 0x080fe20000400000 */
[----:B------:R-:W-:Y:S01]  /*54b0*/  ISETP.GT.AND P0, PT, R0, RZ, P3 ;  /* 0x000000ff0000720c */ /* 0x000fe20001f04270 */
[-C--:B------:R-:W-:Y:S01]  /*54c0*/  FMUL R26, R26, R23.reuse ;  /* 0x000000171a1a7220 */ /* 0x080fe20000400000 */
[----:B------:R-:W-:Y:S01]  /*54d0*/  F2FP.F16.F32.PACK_AB R24, RZ, R24 ;  /* 0x00000018ff18723e */ /* 0x000fe200000000ff */
[-C--:B------:R-:W-:Y:S01]  /*54e0*/  FMUL R27, R27, R23.reuse ;  /* 0x000000171b1b7220 */ /* 0x080fe20000400000 */
[----:B------:R-:W-:Y:S01]  /*54f0*/  LEA.HI.X R3, R102, UR5, R111, 0x1, P4 ;  /* 0x0000000566037c11 */ /* 0x000fe2000a0f0c6f */
[----:B------:R-:W-:Y:S01]  /*5500*/  FMUL R28, R28, R23 ;  /* 0x000000171c1c7220 */ /* 0x000fe20000400000 */
[----:B------:R-:W-:Y:S01]  /*5510*/  F2FP.F16.F32.PACK_AB R25, RZ, R25 ;  /* 0x00000019ff19723e */ /* 0x000fe200000000ff */
[-C--:B------:R-:W-:Y:S01]  /*5520*/  FMUL R29, R29, R23.reuse ;  /* 0x000000171d1d7220 */ /* 0x080fe20000400000 */
[----:B------:R-:W-:Y:S01]  /*5530*/  ISETP.GT.AND P2, PT, R0, 0x8, P2 ;  /* 0x000000080000780c */ /* 0x000fe20001744270 */
[----:B------:R-:W-:Y:S01]  /*5540*/  @P1 STG.E.U16 desc[UR54][R2.64], R24 ;  /* 0x0000001802001986 */ /* 0x000fe2000c101536 */
[----:B------:R-:W-:Y:S01]  /*5550*/  ISETP.GT.AND P1, PT, R14, 0x8, PT ;  /* 0x000000080e00780c */ /* 0x000fe20003f24270 */
[-C--:B------:R-:W-:Y:S01]  /*5560*/  FMUL R30, R30, R23.reuse ;  /* 0x000000171e1e7220 */ /* 0x080fe20000400000 */
[C---:B------:R-:W-:Y:S01]  /*5570*/  SHF.L.U64.HI R5, R94.reuse, 0x1, R89 ;  /* 0x000000015e057819 */ /* 0x040fe20000010259 */
[----:B------:R-:W-:Y:S01]  /*5580*/  @P0 STG.E.U16 desc[UR54][R2.64+0x2], R25 ;  /* 0x0000021902000986 */ /* 0x000fe2000c101536 */
[----:B------:R-:W-:Y:S01]  /*5590*/  LEA R4, P5, R94, R2, 0x1 ;  /* 0x000000025e047211 */ /* 0x000fe200078a08ff */
[-C--:B------:R-:W-:Y:S01]  /*55a0*/  FMUL R31, R31, R23.reuse ;  /* 0x000000171f1f7220 */ /* 0x080fe20000400000 */
[----:B------:R-:W-:Y:S01]  /*55b0*/  ISETP.GT.AND P3, PT, R0, 0x8, P3 ;  /* 0x000000080000780c */ /* 0x000fe20001f64270 */
[-C--:B------:R-:W-:Y:S01]  /*55c0*/  FMUL R32, R32, R23.reuse ;  /* 0x0000001720207220 */ /* 0x080fe20000400000 */
[----:B------:R-:W-:Y:S01]  /*55d0*/  ISETP.GT.AND P0, PT, R14, 0x9, PT ;  /* 0x000000090e00780c */ /* 0x000fe20003f04270 */
[----:B------:R-:W-:Y:S01]  /*55e0*/  IMAD.X R5, R5, 0x1, R3, P5 ;  /* 0x0000000105057824 */ /* 0x000fe200028e0603 */
[----:B------:R-:W-:Y:S01]  /*55f0*/  ISETP.GT.AND P4, PT, R0, RZ, P1 ;  /* 0x000000ff0000720c */ /* 0x000fe20000f84270 */
[-C--:B------:R-:W-:Y:S01]  /*5600*/  FMUL R33, R33, R23.reuse ;  /* 0x0000001721217220 */ /* 0x080fe20000400000 */
[----:B------:R-:W-:Y:S01]  /*5610*/  F2FP.F16.F32.PACK_AB R26, RZ, R26 ;  /* 0x0000001aff1a723e */ /* 0x000fe200000000ff */
[-C--:B------:R-:W-:Y:S01]  /*5620*/  FMUL R34, R34, R23.reuse ;  /* 0x0000001722227220 */ /* 0x080fe20000400000 */
[----:B------:R-:W-:Y:S01]  /*5630*/  ISETP.GT.AND P5, PT, R0, RZ, P0 ;  /* 0x000000ff0000720c */ /* 0x000fe200007a4270 */
[----:B------:R-:W-:Y:S01]  /*5640*/  FMUL R35, R35, R23 ;  /* 0x0000001723237220 */ /* 0x000fe20000400000 */
[----:B------:R-:W-:Y:S01]  /*5650*/  F2FP.F16.F32.PACK_AB R27, RZ, R27 ;  /* 0x0000001bff1b723e */ /* 0x000fe200000000ff */
[----:B------:R-:W-:Y:S01]  /*5660*/  @P2 STG.E.U16 desc[UR54][R4.64], R26 ;  /* 0x0000001a04002986 */ /* 0x000fe2000c101536 */
[----:B------:R-:W-:Y:S01]  /*5670*/  F2FP.F16.F32.PACK_AB R28, RZ, R28 ;  /* 0x0000001cff1c723e */ /* 0x000fe200000000ff */
[-C--:B------:R-:W-:Y:S01]  /*5680*/  FMUL R36, R36, R23.reuse ;  /* 0x0000001724247220 */ /* 0x080fe20000400000 */
[----:B------:R-:W-:Y:S01]  /*5690*/  ISETP.GT.AND P2, PT, R0, 0x8, P1 ;  /* 0x000000080000780c */ /* 0x000fe20000f44270 */
[----:B------:R-:W-:Y:S01]  /*56a0*/  @P3 STG.E.U16 desc[UR54][R4.64+0x2], R27 ;  /* 0x0000021b04003986 */ /* 0x000fe2000c101536 */
[----:B------:R-:W-:Y:S01]  /*56b0*/  ISETP.GT.AND P1, PT, R14, 0x10, PT ;  /* 0x000000100e00780c */ /* 0x000fe20003f24270 */
[----:B------:R-:W-:Y:S01]  /*56c0*/  FMUL R37, R37, R23 ;  /* 0x0000001725257220 */ /* 0x000fe20000400000 */
[----:B------:R-:W-:Y:S01]  /*56d0*/  F2FP.F16.F32.PACK_AB R29, RZ, R29 ;  /* 0x0000001dff1d723e */ /* 0x000fe200000000ff */
[----:B------:R-:W-:Y:S01]  /*56e0*/  @P4 STG.E.U16 desc[UR54][R2.64+0x10], R28 ;  /* 0x0000101c02004986 */ /* 0x000fe2000c101536 */
[----:B------:R-:W-:Y:S01]  /*56f0*/  ISETP.GT.AND P3, PT, R0, 0x8, P0 ;  /* 0x000000080000780c */ /* 0x000fe20000764270 */
[-C--:B------:R-:W-:Y:S01]  /*5700*/  FMUL R38, R38, R23.reuse ;  /* 0x0000001726267220 */ /* 0x080fe20000400000 */
[----:B------:R-:W-:Y:S01]  /*5710*/  ISETP.GT.AND P0, PT, R14, 0x11, PT ;  /* 0x000000110e00780c */ /* 0x000fe20003f04270 */
[----:B------:R-:W-:Y:S01]  /*5720*/  @P5 STG.E.U16 desc[UR54][R2.64+0x12], R29 ;  /* 0x0000121d02005986 */ /* 0x000fe2000c101536 */
        /* <DEDUP_REMOVED lines=161> */
[----:B------:R-:W-:Y:S01]  /*6140*/  FMUL R87, R87, R23 ;  /* 0x0000001757577220 */ /* 0x000fe20000400000 */
[----:B------:R-:W-:-:S02]  /*6150*/  F2FP.F16.F32.PACK_AB R62, RZ, R62 ;  /* 0x0000003eff3e723e */ /* 0x000fc400000000ff */
[C---:B------:R-:W-:Y:S02]  /*6160*/  ISETP.GT.AND P5, PT, R0.reuse, RZ, P0 ;  /* 0x000000ff0000720c */ /* 0x040fe400007a4270 */
[----:B------:R-:W-:Y:S01]  /*6170*/  F2FP.F16.F32.PACK_AB R63, RZ, R63 ;  /* 0x0000003fff3f723e */ /* 0x000fe200000000ff */
[----:B------:R-:W-:Y:S01]  /*6180*/  @P2 STG.E.U16 desc[UR54][R4.64+0x90], R62 ;  /* 0x0000903e04002986 */ /* 0x000fe2000c101536 */
[----:B------:R-:W-:Y:S02]  /*6190*/  F2FP.F16.F32.PACK_AB R64, RZ, R64 ;  /* 0x00000040ff40723e */ /* 0x000fe400000000ff */
[----:B------:R-:W-:Y:S01]  /*61a0*/  ISETP.GT.AND P2, PT, R0, 0x8, P1 ;  /* 0x000000080000780c */ /* 0x000fe20000f44270 */
[----:B------:R-:W-:Y:S01]  /*61b0*/  @P3 STG.E.U16 desc[UR54][R4.64+0x92], R63 ;  /* 0x0000923f04003986 */ /* 0x000fe2000c101536 */
[----:B------:R-:W-:Y:S02]  /*61c0*/  ISETP.GT.AND P1, PT, R14, 0x58, PT ;  /* 0x000000580e00780c */ /* 0x000fe40003f24270 */
[----:B------:R-:W-:Y:S01]  /*61d0*/  F2FP.F16.F32.PACK_AB R65, RZ, R65 ;  /* 0x00000041ff41723e */ /* 0x000fe200000000ff */
[----:B------:R-:W-:Y:S01]  /*61e0*/  @P4 STG.E.U16 desc[UR54][R2.64+0xa0], R64 ;  /* 0x0000a04002004986 */ /* 0x000fe2000c101536 */
[----:B------:R-:W-:-:S02]  /*61f0*/  ISETP.GT.AND P3, PT, R0, 0x8, P0 ;  /* 0x000000080000780c */ /* 0x000fc40000764270 */
[----:B------:R-:W-:Y:S01]  /*6200*/  ISETP.GT.AND P0, PT, R14, 0x59, PT ;  /* 0x000000590e00780c */ /* 0x000fe20003f04270 */
[----:B------:R-:W-:Y:S01]  /*6210*/  @P5 STG.E.U16 desc[UR54][R2.64+0xa2], R65 ;  /* 0x0000a24102005986 */ /* 0x000fe2000c101536 */
[C---:B------:R-:W-:Y:S02]  /*6220*/  ISETP.GT.AND P4, PT, R0.reuse, RZ, P1 ;  /* 0x000000ff0000720c */ /* 0x040fe40000f84270 */
[----:B------:R-:W-:Y:S02]  /*6230*/  F2FP.F16.F32.PACK_AB R66, RZ, R66 ;  /* 0x00000042ff42723e */ /* 0x000fe400000000ff */
[----:B------:R-:W-:Y:S02]  /*6240*/  ISETP.GT.AND P5, PT, R0, RZ, P0 ;  /* 0x000000ff0000720c */ /* 0x000fe400007a4270 */
[----:B------:R-:W-:Y:S01]  /*6250*/  F2FP.F16.F32.PACK_AB R67, RZ, R67 ;  /* 0x00000043ff43723e */ /* 0x000fe200000000ff */
[----:B------:R-:W-:Y:S01]  /*6260*/  @P2 STG.E.U16 desc[UR54][R4.64+0xa0], R66 ;  /* 0x0000a04204002986 */ /* 0x000fe2000c101536 */
[----:B------:R-:W-:-:S02]  /*6270*/  F2FP.F16.F32.PACK_AB R68, RZ, R68 ;  /* 0x00000044ff44723e */ /* 0x000fc400000000ff */
[----:B------:R-:W-:Y:S01]  /*6280*/  ISETP.GT.AND P2, PT, R0, 0x8, P1 ;  /* 0x000000080000780c */ /* 0x000fe20000f44270 */
[----:B------:R-:W-:Y:S01]  /*6290*/  @P3 STG.E.U16 desc[UR54][R4.64+0xa2], R67 ;  /* 0x0000a24304003986 */ /* 0x000fe2000c101536 */
[----:B------:R-:W-:Y:S02]  /*62a0*/  ISETP.GT.AND P1, PT, R14, 0x60, PT ;  /* 0x000000600e00780c */ /* 0x000fe40003f24270 */
[----:B------:R-:W-:Y:S01]  /*62b0*/  F2FP.F16.F32.PACK_AB R69, RZ, R69 ;  /* 0x00000045ff45723e */ /* 0x000fe200000000ff */
[----:B------:R-:W-:Y:S01]  /*62c0*/  @P4 STG.E.U16 desc[UR54][R2.64+0xb0], R68 ;  /* 0x0000b04402004986 */ /* 0x000fe2000c101536 */
[----:B------:R-:W-:Y:S02]  /*62d0*/  ISETP.GT.AND P3, PT, R0, 0x8, P0 ;  /* 0x000000080000780c */ /* 0x000fe40000764270 */
[----:B------:R-:W-:Y:S01]  /*62e0*/  ISETP.GT.AND P0, PT, R14, 0x61, PT ;  /* 0x000000610e00780c */ /* 0x000fe20003f04270 */
[----:B------:R-:W-:Y:S01]  /*62f0*/  @P5 STG.E.U16 desc[UR54][R2.64+0xb2], R69 ;  /* 0x0000b24502005986 */ /* 0x000fe2000c101536 */
[----:B------:R-:W-:-:S02]  /*6300*/  ISETP.GT.AND P4, PT, R0, RZ, P1 ;  /* 0x000000ff0000720c */ /* 0x000fc40000f84270 */
[C---:B------:R-:W-:Y:S02]  /*6310*/  ISETP.GT.AND P5, PT, R0.reuse, RZ, P0 ;  /* 0x000000ff0000720c */ /* 0x040fe400007a4270 */
[----:B------:R-:W-:Y:S02]  /*6320*/  F2FP.F16.F32.PACK_AB R70, RZ, R70 ;  /* 0x00000046ff46723e */ /* 0x000fe400000000ff */
[----:B------:R-:W-:Y:S02]  /*6330*/  F2FP.F16.F32.PACK_AB R71, RZ, R71 ;  /* 0x00000047ff47723e */ /* 0x000fe400000000ff */
[----:B------:R-:W-:Y:S01]  /*6340*/  F2FP.F16.F32.PACK_AB R72, RZ, R72 ;  /* 0x00000048ff48723e */ /* 0x000fe200000000ff */
[----:B------:R-:W-:Y:S01]  /*6350*/  @P2 STG.E.U16 desc[UR54][R4.64+0xb0], R70 ;  /* 0x0000b04604002986 */ /* 0x000fe2000c101536 */
[----:B------:R-:W-:Y:S02]  /*6360*/  F2FP.F16.F32.PACK_AB R73, RZ, R73 ;  /* 0x00000049ff49723e */ /* 0x000fe400000000ff */
[C---:B------:R-:W-:Y:S01]  /*6370*/  ISETP.GT.AND P1, PT, R0.reuse, 0x8, P1 ;  /* 0x000000080000780c */ /* 0x040fe20000f24270 */
[----:B------:R-:W-:Y:S01]  /*6380*/  @P3 STG.E.U16 desc[UR54][R4.64+0xb2], R71 ;  /* 0x0000b24704003986 */ /* 0x000fe2000c101536 */
[----:B------:R-:W-:-:S02]  /*6390*/  ISETP.GT.AND P2, PT, R0, 0x8, P0 ;  /* 0x000000080000780c */ /* 0x000fc40000744270 */
[----:B------:R-:W-:Y:S01]  /*63a0*/  F2FP.F16.F32.PACK_AB R74, RZ, R74 ;  /* 0x0000004aff4a723e */ /* 0x000fe200000000ff */
[----:B------:R-:W-:Y:S01]  /*63b0*/  @P4 STG.E.U16 desc[UR54][R2.64+0xc0], R72 ;  /* 0x0000c04802004986 */ /* 0x000fe2000c101536 */
[C---:B------:R-:W-:Y:S02]  /*63c0*/  ISETP.GT.AND P4, PT, R14.reuse, 0x68, PT ;  /* 0x000000680e00780c */ /* 0x040fe40003f84270 */
[----:B------:R-:W-:Y:S01]  /*63d0*/  ISETP.GT.AND P0, PT, R14, 0x69, PT ;  /* 0x000000690e00780c */ /* 0x000fe20003f04270 */
[----:B------:R-:W-:Y:S01]  /*63e0*/  @P5 STG.E.U16 desc[UR54][R2.64+0xc2], R73 ;  /* 0x0000c24902005986 */ /* 0x000fe2000c101536 */
[----:B------:R-:W-:Y:S02]  /*63f0*/  ISETP.GT.AND P5, PT, R0, RZ, P4 ;  /* 0x000000ff0000720c */ /* 0x000fe400027a4270 */
[----:B------:R-:W-:Y:S01]  /*6400*/  F2FP.F16.F32.PACK_AB R75, RZ, R75 ;  /* 0x0000004bff4b723e */ /* 0x000fe200000000ff */
[----:B------:R-:W-:Y:S01]  /*6410*/  @P1 STG.E.U16 desc[UR54][R4.64+0xc0], R74 ;  /* 0x0000c04a04001986 */ /* 0x000fe2000c101536 */
[----:B------:R-:W-:-:S02]  /*6420*/  F2FP.F16.F32.PACK_AB R76, RZ, R76 ;  /* 0x0000004cff4c723e */ /* 0x000fc400000000ff */
[C---:B------:R-:W-:Y:S01]  /*6430*/  ISETP.GT.AND P3, PT, R0.reuse, RZ, P0 ;  /* 0x000000ff0000720c */ /* 0x040fe20000764270 */
[----:B------:R-:W-:Y:S01]  /*6440*/  @P2 STG.E.U16 desc[UR54][R4.64+0xc2], R75 ;  /* 0x0000c24b04002986 */ /* 0x000fe2000c101536 */
[C---:B------:R-:W-:Y:S02]  /*6450*/  ISETP.GT.AND P4, PT, R0.reuse, 0x8, P4 ;  /* 0x000000080000780c */ /* 0x040fe40002784270 */
[----:B------:R-:W-:Y:S02]  /*6460*/  F2FP.F16.F32.PACK_AB R77, RZ, R77 ;  /* 0x0000004dff4d723e */ /* 0x000fe400000000ff */
[----:B------:R-:W-:Y:S01]  /*6470*/  F2FP.F16.F32.PACK_AB R78, RZ, R78 ;  /* 0x0000004eff4e723e */ /* 0x000fe200000000ff */
[----:B------:R-:W-:Y:S01]  /*6480*/  @P5 STG.E.U16 desc[UR54][R2.64+0xd0], R76 ;  /* 0x0000d04c02005986 */ /* 0x000fe2000c101536 */
[----:B------:R-:W-:Y:S02]  /*6490*/  ISETP.GT.AND P5, PT, R0, 0x8, P0 ;  /* 0x000000080000780c */ /* 0x000fe400007a4270 */
[----:B------:R-:W-:-:S02]  /*64a0*/  F2FP.F16.F32.PACK_AB R79, RZ, R79 ;  /* 0x0000004fff4f723e */ /* 0x000fc400000000ff */
[C---:B------:R-:W-:Y:S01]  /*64b0*/  ISETP.GT.AND P2, PT, R14.reuse, 0x71, PT ;  /* 0x000000710e00780c */ /* 0x040fe20003f44270 */
[----:B------:R-:W-:Y:S01]  /*64c0*/  @P3 STG.E.U16 desc[UR54][R2.64+0xd2], R77 ;  /* 0x0000d24d02003986 */ /* 0x000fe2000c101536 */
[----:B------:R-:W-:Y:S02]  /*64d0*/  ISETP.GT.AND P3, PT, R14, 0x70, PT ;  /* 0x000000700e00780c */ /* 0x000fe40003f64270 */
[----:B------:R-:W-:Y:S01]  /*64e0*/  F2FP.F16.F32.PACK_AB R80, RZ, R80 ;  /* 0x00000050ff50723e */ /* 0x000fe200000000ff */
[----:B------:R-:W-:Y:S01]  /*64f0*/  @P4 STG.E.U16 desc[UR54][R4.64+0xd0], R78 ;  /* 0x0000d04e04004986 */ /* 0x000fe2000c101536 */
[C---:B------:R-:W-:Y:S02]  /*6500*/  ISETP.GT.AND P4, PT, R0.reuse, RZ, P2 ;  /* 0x000000ff0000720c */ /* 0x040fe40001784270 */
[----:B------:R-:W-:Y:S01]  /*6510*/  F2FP.F16.F32.PACK_AB R81, RZ, R81 ;  /* 0x00000051ff51723e */ /* 0x000fe200000000ff */
[----:B------:R-:W-:Y:S01]  /*6520*/  @P5 STG.E.U16 desc[UR54][R4.64+0xd2], R79 ;  /* 0x0000d24f04005986 */ /* 0x000fe2000c101536 */
[----:B------:R-:W-:-:S02]  /*6530*/  ISETP.GT.AND P5, PT, R0, RZ, P3 ;  /* 0x000000ff0000720c */ /* 0x000fc40001fa4270 */
[C---:B------:R-:W-:Y:S02]  /*6540*/  ISETP.GT.AND P1, PT, R14.reuse, 0x78, PT ;  /* 0x000000780e00780c */ /* 0x040fe40003f24270 */
[----:B------:R-:W-:Y:S02]  /*6550*/  ISETP.GT.AND P0, PT, R14, 0x79, PT ;  /* 0x000000790e00780c */ /* 0x000fe40003f04270 */
[C---:B------:R-:W-:Y:S02]  /*6560*/  ISETP.GT.AND P3, PT, R0.reuse, 0x8, P3 ;  /* 0x000000080000780c */ /* 0x040fe40001f64270 */
[C---:B------:R-:W-:Y:S02]  /*6570*/  ISETP.GT.AND P2, PT, R0.reuse, 0x8, P2 ;  /* 0x000000080000780c */ /* 0x040fe40001744270 */
[----:B------:R-:W-:Y:S02]  /*6580*/  F2FP.F16.F32.PACK_AB R82, RZ, R82 ;  /* 0x00000052ff52723e */ /* 0x000fe400000000ff */
[----:B------:R-:W-:Y:S01]  /*6590*/  F2FP.F16.F32.PACK_AB R83, RZ, R83 ;  /* 0x00000053ff53723e */ /* 0x000fe200000000ff */
[----:B------:R-:W-:Y:S01]  /*65a0*/  @P5 STG.E.U16 desc[UR54][R2.64+0xe0], R80 ;  /* 0x0000e05002005986 */ /* 0x000fe2000c101536 */
[----:B------:R-:W-:-:S02]  /*65b0*/  ISETP.GT.AND P5, PT, R0, RZ, P0 ;  /* 0x000000ff0000720c */ /* 0x000fc400007a4270 */
[C---:B------:R-:W-:Y:S01]  /*65c0*/  ISETP.GT.AND P0, PT, R0.reuse, 0x8, P0 ;  /* 0x000000080000780c */ /* 0x040fe20000704270 */
[----:B------:R-:W-:Y:S01]  /*65d0*/  @P4 STG.E.U16 desc[UR54][R2.64+0xe2], R81 ;  /* 0x0000e25102004986 */ /* 0x000fe2000c101536 */
[C---:B------:R-:W-:Y:S02]  /*65e0*/  ISETP.GT.AND P4, PT, R0.reuse, RZ, P1 ;  /* 0x000000ff0000720c */ /* 0x040fe40000f84270 */
[----:B------:R-:W-:Y:S01]  /*65f0*/  ISETP.GT.AND P1, PT, R0, 0x8, P1 ;  /* 0x000000080000780c */ /* 0x000fe20000f24270 */
[----:B------:R-:W-:Y:S01]  /*6600*/  @P3 STG.E.U16 desc[UR54][R4.64+0xe0], R82 ;  /* 0x0000e05204003986 */ /* 0x000fe2000c101536 */
[----:B------:R-:W-:Y:S02]  /*6610*/  F2FP.F16.F32.PACK_AB R84, RZ, R84 ;  /* 0x00000054ff54723e */ /* 0x000fe400000000ff */
[----:B------:R-:W-:Y:S01]  /*6620*/  F2FP.F16.F32.PACK_AB R85, RZ, R85 ;  /* 0x00000055ff55723e */ /* 0x000fe200000000ff */
[----:B------:R-:W-:Y:S01]  /*6630*/  @P2 STG.E.U16 desc[UR54][R4.64+0xe2], R83 ;  /* 0x0000e25304002986 */ /* 0x000fe2000c101536 */
[----:B------:R-:W-:-:S02]  /*6640*/  F2FP.F16.F32.PACK_AB R86, RZ, R86 ;  /* 0x00000056ff56723e */ /* 0x000fc400000000ff */
[----:B------:R-:W-:-:S03]  /*6650*/  F2FP.F16.F32.PACK_AB R87, RZ, R87 ;  /* 0x00000057ff57723e */ /* 0x000fc600000000ff */
[----:B------:R-:W-:Y:S04]  /*6660*/  @P4 STG.E.U16 desc[UR54][R2.64+0xf0], R84 ;  /* 0x0000f05402004986 */ /* 0x000fe8000c101536 */
[----:B------:R0:W-:Y:S02]  /*6670*/  @P5 STG.E.U16 desc[UR54][R2.64+0xf2], R85 ;  /* 0x0000f25502005986 */ /* 0x0001e4000c101536 */
[----:B0-----:R-:W-:Y:S02]  /*6680*/  @P1 IMAD.MOV.U32 R2, RZ, RZ, R4 ;  /* 0x000000ffff021224 */ /* 0x001fe400078e0004 */
[----:B------:R-:W-:-:S05]  /*6690*/  @P1 IMAD.MOV.U32 R3, RZ, RZ, R5 ;  /* 0x000000ffff031224 */ /* 0x000fca00078e0005 */
[----:B------:R0:W-:Y:S04]  /*66a0*/  @P1 STG.E.U16 desc[UR54][R2.64+0xf0], R86 ;  /* 0x0000f05602001986 */ /* 0x0001e8000c101536 */
[----:B------:R0:W-:Y:S02]  /*66b0*/  @P0 STG.E.U16 desc[UR54][R4.64+0xf2], R87 ;  /* 0x0000f25704000986 */ /* 0x0001e4000c101536 */
.L_x_161:
[----:B------:R-:W-:Y:S05]  /*66c0*/  BSYNC B0 ;  /* 0x0000000000007941 */ /* 0x000fea0003800000 */
.L_x_35:
[----:B0-----:R-:W-:Y:S01]  /*66d0*/  IMAD.U32 R2, RZ, RZ, UR52 ;  /* 0x00000034ff027e24 */ /* 0x001fe2000f8e00ff */
[----:B------:R-:W-:Y:S01]  /*66e0*/  ULDC.64 UR4, c[0x0][0x650] ;  /* 0x0001940000047ab9 */ /* 0x000fe20000000a00 */
[----:B------:R-:W-:Y:S01]  /*66f0*/  IMAD.U32 R3, RZ, RZ, UR53 ;  /* 0x00000035ff037e24 */ /* 0x000fe2000f8e00ff */
[----:B------:R0:W-:Y:S01]  /*6700*/  SYNCS.ARRIVE.TRANS64.A1T0 RZ, [R97+UR50], RZ ;  /* 0x000000ff61ff79a7 */ /* 0x0001e20008100032 */
[----:B------:R-:W-:Y:S01]  /*6710*/  PRMT R0, RZ, 0x7610, R0 ;  /* 0x00007610ff007816 */ /* 0x000fe20000000000 */
[----:B------:R-:W-:Y:S01]  /*6720*/  IMAD.MOV.U32 R18, RZ, RZ, -0x1 ;  /* 0xffffffffff127424 */ /* 0x000fe200078e00ff */
[----:B------:R-:W-:Y:S01]  /*6730*/  LEA R16, P0, R2, R16, 0x1 ;  /* 0x0000001002107211 */ /* 0x000fe200078008ff */
[----:B------:R-:W-:Y:S02]  /*6740*/  IMAD.MOV.U32 R2, RZ, RZ, -0x1 ;  /* 0xffffffffff027424 */ /* 0x000fe400078e00ff */
[----:B------:R-:W-:Y:S01]  /*6750*/  IMAD.MOV.U32 R19, RZ, RZ, -0x1 ;  /* 0xffffffffff137424 */ /* 0x000fe200078e00ff */
[----:B------:R-:W-:-:S02]  /*6760*/  IADD3.X R17, R17, UR41, RZ, P0, !PT ;  /* 0x0000002911117c10 */ /* 0x000fc400087fe4ff */
[----:B------:R-:W-:-:S04]  /*6770*/  ISETP.GE.U32.AND P0, PT, R16, UR4, PT ;  /* 0x0000000410007c0c */ /* 0x000fc8000bf06070 */
[----:B------:R-:W-:-:S13]  /*6780*/  ISETP.GE.U32.AND.EX P0, PT, R17, UR5, PT, P0 ;  /* 0x0000000511007c0c */ /* 0x000fda000bf06100 */
[----:B0-----:R-:W-:Y:S05]  /*6790*/  @P0 BRA `(.L_x_162) ;  /* 0x0000000400700947 */ /* 0x001fea0003800000 */
[----:B------:R-:W0:Y:S01]  /*67a0*/  S2UR UR7, SR_CTAID.X ;  /* 0x00000000000779c3 */ /* 0x000e220000002500 */
[----:B------:R-:W-:Y:S01]  /*67b0*/  ULDC.64 UR4, c[0x0][0x628] ;  /* 0x00018a0000047ab9 */ /* 0x000fe20000000a00 */
[----:B------:R-:W-:Y:S01]  /*67c0*/  ULDC UR6, c[0x0][0x150] ;  /* 0x0000540000067ab9 */ /* 0x000fe20000000800 */
[----:B------:R-:W-:Y:S01]  /*67d0*/  ISETP.NE.U32.AND P0, PT, RZ, UR4, PT ;  /* 0x00000004ff007c0c */ /* 0x000fe2000bf05070 */
[----:B------:R-:W-:Y:S01]  /*67e0*/  ULDC UR15, c[0x0][0x630] ;  /* 0x00018c00000f7ab9 */ /* 0x000fe20000000800 */
[C---:B------:R-:W-:Y:S02]  /*67f0*/  R2UR UR17, R16.reuse ;  /* 0x00000000101172ca */ /* 0x040fe400000e0000 */
[----:B------:R-:W-:Y:S01]  /*6800*/  ISETP.NE.AND.EX P0, PT, RZ, UR5, PT, P0 ;  /* 0x00000005ff007c0c */ /* 0x000fe2000bf05300 */
[----:B------:R-:W1:Y:S01]  /*6810*/  S2UR UR16, SR_CTAID.Y ;  /* 0x00000000001079c3 */ /* 0x000e620000002600 */
[----:B------:R-:W-:Y:S02]  /*6820*/  R2UR UR12, R16 ;  /* 0x00000000100c72ca */ /* 0x000fe400000e0000 */
[----:B------:R-:W-:-:S02]  /*6830*/  R2UR UR13, R17 ;  /* 0x00000000110d72ca */ /* 0x000fc400000e0000 */
[----:B0-----:R-:W-:-:S05]  /*6840*/  I2FP.F32.U32 R0, UR7 ;  /* 0x0000000700007c45 */ /* 0x001fca0008201000 */
[----:B------:R-:W-:Y:S01]  /*6850*/  FMUL R0, R0, UR6 ;  /* 0x0000000600007c20 */ /* 0x000fe20008400000 */
[----:B------:R-:W-:Y:S01]  /*6860*/  ULDC UR6, c[0x0][0x154] ;  /* 0x0000550000067ab9 */ /* 0x000fe20000000800 */
[----:B-1----:R-:W-:-:S04]  /*6870*/  I2FP.F32.U32 R2, UR16 ;  /* 0x0000001000027c45 */ /* 0x002fc80008201000 */
[----:B------:R-:W0:Y:S01]  /*6880*/  F2I.U32.TRUNC.NTZ R0, R0 ;  /* 0x0000000000007305 */ /* 0x000e22000020f000 */
[----:B------:R-:W-:Y:S01]  /*6890*/  FMUL R2, R2, UR6 ;  /* 0x0000000602027c20 */ /* 0x000fe20008400000 */
[----:B------:R-:W-:Y:S06]  /*68a0*/  @!P0 BRA `(.L_x_163) ;  /* 0x0000000000308947 */ /* 0x000fec0003800000 */
        /* <DEDUP_REMOVED lines=12> */
.L_x_163:
[----:B------:R-:W-:Y:S01]  /*6970*/  USHF.R.U64 UR6, UR12, UR15, UR13 ;  /* 0x0000000f0c067299 */ /* 0x000fe2000800120d */
[----:B------:R-:W-:Y:S01]  /*6980*/  R2UR UR5, R17 ;  /* 0x00000000110572ca */ /* 0x000fe200000e0000 */
[----:B------:R-:W-:Y:S01]  /*6990*/  USHF.R.U32.HI UR4, URZ, UR15, UR13 ;  /* 0x0000000f3f047299 */ /* 0x000fe2000801160d */
[----:B------:R-:W1:Y:S01]  /*69a0*/  F2I.U32.TRUNC.NTZ R2, R2 ;  /* 0x0000000200027305 */ /* 0x000e62000020f000 */
[----:B------:R-:W-:Y:S01]  /*69b0*/  UIADD3 UR9, UP0, URZ, -UR6, URZ ;  /* 0x800000063f097290 */ /* 0x000fe2000ff1e03f */
[----:B------:R-:W-:Y:S01]  /*69c0*/  ULDC.64 UR10, c[0x0][0x620] ;  /* 0x00018800000a7ab9 */ /* 0x000fe20000000a00 */
[----:B------:R-:W-:Y:S02]  /*69d0*/  ULDC UR14, c[0x0][0x608] ;  /* 0x00018200000e7ab9 */ /* 0x000fe40000000800 */
[----:B------:R-:W-:Y:S01]  /*69e0*/  UIADD3.X UR4, URZ, ~UR4, URZ, UP0, !UPT ;  /* 0x800000043f047290 */ /* 0x000fe200087fe43f */
[----:B------:R-:W-:Y:S01]  /*69f0*/  ULDC UR15, c[0x0][0x658] ;  /* 0x00019600000f7ab9 */ /* 0x000fe20000000800 */
[----:B------:R-:W-:-:S02]  /*6a00*/  ULDC UR12, c[0x0][0x144] ;  /* 0x00005100000c7ab9 */ /* 0x000fc40000000800 */
[----:B------:R-:W-:Y:S01]  /*6a10*/  UIMAD UR8, UR4, UR10, URZ ;  /* 0x0000000a040872a4 */ /* 0x000fe2000f8e023f */
[----:B------:R-:W-:Y:S02]  /*6a20*/  ULDC UR22, c[0x0][0x148] ;  /* 0x0000520000167ab9 */ /* 0x000fe40000000800 */
[----:B------:R-:W-:Y:S01]  /*6a30*/  UMOV UR4, UR17 ;  /* 0x0000001100047c82 */ /* 0x000fe20008000000 */
[----:B------:R-:W-:Y:S02]  /*6a40*/  UIMAD UR8, UR9, UR11, UR8 ;  /* 0x0000000b090872a4 */ /* 0x000fe4000f8e0208 */
[----:B------:R-:W-:Y:S01]  /*6a50*/  UIMAD.WIDE.U32 UR4, UR9, UR10, UR4 ;  /* 0x0000000a090472a5 */ /* 0x000fe2000f8e0004 */
[----:B0-----:R-:W-:Y:S01]  /*6a60*/  R2UR UR9, R0 ;  /* 0x00000000000972ca */ /* 0x001fe200000e0000 */
[----:B------:R-:W-:Y:S01]  /*6a70*/  ULDC UR20, c[0x0][0x648] ;  /* 0x0001920000147ab9 */ /* 0x000fe20000000800 */
[----:B-1----:R-:W-:Y:S01]  /*6a80*/  R2UR UR13, R2 ;  /* 0x00000000020d72ca */ /* 0x002fe200000e0000 */
[----:B------:R-:W-:Y:S01]  /*6a90*/  UIADD3 UR8, UR5, UR8, URZ ;  /* 0x0000000805087290 */ /* 0x000fe2000fffe03f */
[----:B------:R-:W-:-:S02]  /*6aa0*/  ULDC UR21, c[0x0][0x638] ;  /* 0x00018e0000157ab9 */ /* 0x000fc40000000800 */
[----:B------:R-:W-:Y:S02]  /*6ab0*/  ULDC UR5, c[0x0][0x618] ;  /* 0x0001860000057ab9 */ /* 0x000fe40000000800 */
[----:B------:R-:W-:Y:S02]  /*6ac0*/  USHF.R.U64 UR10, UR4, UR5, UR8 ;  /* 0x00000005040a7299 */ /* 0x000fe40008001208 */
[----:B------:R-:W-:-:S03]  /*6ad0*/  USHF.R.U32.HI UR8, URZ, UR5, UR8 ;  /* 0x000000053f087299 */ /* 0x000fc60008011608 */
[----:B------:R-:W-:Y:S01]  /*6ae0*/  ULDC.64 UR4, c[0x0][0x640] ;  /* 0x0001900000047ab9 */ /* 0x000fe20000000a00 */
[----:B------:R-:W-:Y:S01]  /*6af0*/  USHF.R.U64 UR11, UR10, UR14, UR8 ;  /* 0x0000000e0a0b7299 */ /* 0x000fe20008001208 */
[----:B------:R-:W-:Y:S01]  /*6b00*/  ISETP.NE.U32.AND P0, PT, RZ, UR4, PT ;  /* 0x00000004ff007c0c */ /* 0x000fe2000bf05070 */
[----:B------:R-:W-:Y:S02]  /*6b10*/  USHF.R.U32.HI UR8, URZ, UR14, UR8 ;  /* 0x0000000e3f087299 */ /* 0x000fe40008011608 */
[----:B------:R-:W-:Y:S01]  /*6b20*/  UIADD3 UR9, -UR9, URZ, URZ ;  /* 0x0000003f09097290 */ /* 0x000fe2000fffe13f */
[----:B------:R-:W-:Y:S01]  /*6b30*/  ISETP.NE.AND.EX P0, PT, RZ, UR5, PT, P0 ;  /* 0x00000005ff007c0c */ /* 0x000fe2000bf05300 */
[----:B------:R-:W-:Y:S02]  /*6b40*/  USHF.R.U64 UR17, UR11, UR15, UR8 ;  /* 0x0000000f0b117299 */ /* 0x000fe40008001208 */
[----:B------:R-:W-:Y:S02]  /*6b50*/  UIADD3 UR18, -UR13, URZ, URZ ;  /* 0x0000003f0d127290 */ /* 0x000fe4000fffe13f */
[----:B------:R-:W-:-:S02]  /*6b60*/  USHF.R.U32.HI UR15, URZ, UR15, UR8 ;  /* 0x0000000f3f0f7299 */ /* 0x000fc40008011608 */
[----:B------:R-:W-:Y:S01]  /*6b70*/  UIMAD UR19, UR12, UR9, UR7 ;  /* 0x000000090c1372a4 */ /* 0x000fe2000f8e0207 */
[----:B------:R-:W-:-:S05]  /*6b80*/  UMOV UR14, UR17 ;  /* 0x00000011000e7c82 */ /* 0x000fca0008000000 */
[----:B------:R-:W-:Y:S06]  /*6b90*/  @!P0 BRA `(.L_x_164) ;  /* 0x0000000000288947 */ /* 0x000fec0003800000 */
        /* <DEDUP_REMOVED lines=10> */
.L_x_164:
[----:B------:R-:W-:Y:S01]  /*6c40*/  UISETP.NE.AND UP0, UPT, UR38, URZ, UPT ;  /* 0x0000003f2600728c */ /* 0x000fe2000bf05270 */
[----:B------:R-:W-:Y:S01]  /*6c50*/  IMAD.MOV.U32 R0, RZ, RZ, 0x1 ;  /* 0x00000001ff007424 */ /* 0x000fe200078e00ff */
[----:B------:R-:W-:Y:S01]  /*6c60*/  USHF.R.U64 UR5, UR14, UR20, UR15 ;  /* 0x000000140e057299 */ /* 0x000fe2000800120f */
[----:B------:R-:W-:Y:S01]  /*6c70*/  IMAD.U32 R19, RZ, RZ, UR6 ;  /* 0x00000006ff137e24 */ /* 0x000fe2000f8e00ff */
[----:B------:R-:W-:Y:S02]  /*6c80*/  ULOP3.LUT UR4, UR11, UR47, URZ, 0xc0, !UPT ;  /* 0x0000002f0b047292 */ /* 0x000fe4000f8ec03f */
[----:B------:R-:W-:Y:S02]  /*6c90*/  UIADD3 UR7, -UR5, URZ, URZ ;  /* 0x0000003f05077290 */ /* 0x000fe4000fffe13f */
[----:B------:R-:W-:Y:S02]  /*6ca0*/  UIMAD UR4, UR44, UR5, UR4 ;  /* 0x000000052c0472a4 */ /* 0x000fe4000f8e0204 */
[----:B------:R-:W-:-:S02]  /*6cb0*/  ULOP3.LUT UR10, UR10, UR43, URZ, 0xc0, !UPT ;  /* 0x0000002b0a0a7292 */ /* 0x000fc4000f8ec03f */
[----:B------:R-:W-:Y:S02]  /*6cc0*/  @UP0 UIMAD UR19, UR22, UR18, UR16 ;  /* 0x00000012161302a4 */ /* 0x000fe4000f8e0210 */
[----:B------:R-:W-:Y:S01]  /*6cd0*/  UIMAD UR5, UR7, UR21, UR17 ;  /* 0x00000015070572a4 */ /* 0x000fe2000f8e0211 */
[----:B------:R-:W-:Y:S02]  /*6ce0*/  ULDC UR8, c[0x0][0x600] ;  /* 0x0001800000087ab9 */ /* 0x000fe40000000800 */
[----:B------:R-:W-:Y:S01]  /*6cf0*/  ULDC UR7, c[0x0][0x610] ;  /* 0x0001840000077ab9 */ /* 0x000fe20000000800 */
[----:B------:R-:W-:Y:S02]  /*6d00*/  UIMAD UR5, UR5, UR8, UR10 ;  /* 0x00000008050572a4 */ /* 0x000fe4000f8e020a */
[----:B------:R-:W-:-:S04]  /*6d10*/  UIMAD UR4, UR4, UR7, UR19 ;  /* 0x00000007040472a4 */ /* 0x000fc8000f8e0213 */
[----:B------:R-:W-:Y:S02]  /*6d20*/  USEL UR7, UR5, UR4, !UP0 ;  /* 0x0000000405077287 */ /* 0x000fe4000c000000 */
[----:B------:R-:W-:-:S04]  /*6d30*/  USEL UR4, UR4, UR5, !UP0 ;  /* 0x0000000504047287 */ /* 0x000fc8000c000000 */
[----:B------:R-:W-:Y:S02]  /*6d40*/  IMAD.U32 R2, RZ, RZ, UR7 ;  /* 0x00000007ff027e24 */ /* 0x000fe4000f8e00ff */
[----:B------:R-:W-:-:S07]  /*6d50*/  IMAD.U32 R18, RZ, RZ, UR4 ;  /* 0x00000004ff127e24 */ /* 0x000fce000f8e00ff */
.L_x_162:
[----:B------:R-:W-:Y:S01]  /*6d60*/  UIADD3 UR45, UR36, UR45, URZ ;  /* 0x0000002d242d7290 */ /* 0x000fe2000fffe03f */
[----:B------:R-:W-:Y:S02]  /*6d70*/  LOP3.LUT P0, RZ, R0, 0xff, RZ, 0xc0, !PT ;  /* 0x000000ff00ff7812 */ /* 0x000fe4000780c0ff */
[----:B------:R-:W-:Y:S01]  /*6d80*/  LOP3.LUT R100, R100, 0x1, RZ, 0x3c, !PT ;  /* 0x0000000164647812 */ /* 0x000fe200078e3cff */
[----:B------:R-:W-:Y:S02]  /*6d90*/  USHF.R.U32.HI UR4, URZ, 0x2, UR45 ;  /* 0x000000023f047899 */ /* 0x000fe4000801162d */
[----:B------:R-:W-:Y:S02]  /*6da0*/  UISETP.GT.U32.AND UP0, UPT, UR45, 0x3, UPT ;  /* 0x000000032d00788c */ /* 0x000fe4000bf04070 */
[----:B------:R-:W-:Y:S02]  /*6db0*/  ULOP3.LUT UR4, UR4, 0x1, URZ, 0xc0, !UPT ;  /* 0x0000000104047892 */ /* 0x000fe4000f8ec03f */
[----:B------:R-:W-:-:S02]  /*6dc0*/  UISETP.LT.U32.AND UP0, UPT, UR36, 0x4, UP0 ;  /* 0x000000042400788c */ /* 0x000fc40008701070 */
[----:B------:R-:W-:Y:S02]  /*6dd0*/  UISETP.NE.U32.AND UP1, UPT, UR4, 0x1, UPT ;  /* 0x000000010400788c */ /* 0x000fe4000bf25070 */
[----:B------:R-:W-:Y:S02]  /*6de0*/  USEL UR5, URZ, 0x1, !UP0 ;  /* 0x000000013f057887 */ /* 0x000fe4000c000000 */
[----:B------:R-:W-:Y:S02]  /*6df0*/  UISETP.GT.U32.AND UP1, UPT, UR36, 0x3, !UP1 ;  /* 0x000000032400788c */ /* 0x000fe4000cf24070 */
[----:B------:R-:W-:Y:S02]  /*6e00*/  ULOP3.LUT UR45, UR45, 0x3, URZ, 0xc0, !UPT ;  /* 0x000000032d2d7892 */ /* 0x000fe4000f8ec03f */
[----:B------:R-:W-:-:S04]  /*6e10*/  USEL UR4, URZ, 0x1, !UP1 ;  /* 0x000000013f047887 */ /* 0x000fc8000c800000 */
[----:B------:R-:W-:Y:S01]  /*6e20*/  ULOP3.LUT UR48, UR4, UR48, UR5, 0x96, !UPT ;  /* 0x0000003004307292 */ /* 0x000fe2000f8e9605 */
[----:B------:R-:W-:Y:S11]  /*6e30*/  @P0 BRA `(.L_x_165) ;  /* 0xffffffa8006c0947 */ /* 0x000ff6000383ffff */
[----:B------:R-:W-:Y:S05]  /*6e40*/  EXIT ;  /* 0x000000000000794d */ /* 0x000fea0003800000 */
.L_x_16:
[----:B------:R-:W-:-:S08]  /*6e50*/  ISETP.NE.AND P0, PT, RZ, UR6, PT ;  /* 0x00000006ff007c0c */ /* 0x000fd0000bf05270 */
[----:B-----5:R-:W0:-:S00]  /*6e60*/  USETMAXREG.DEALLOC.CTAPOOL 0x28 ;  /* 0x00000028000079c8 */ /* 0x020e0000080e0500 */
[----:B------:R-:W-:Y:S05]  /*6e70*/  @P0 EXIT ;  /* 0x000000000000094d */ /* 0x000fea0003800000 */
[----:B0-----:R-:W-:Y:S01]  /*6e80*/  LOP3.LUT P0, RZ, R0, 0xff, RZ, 0xc0, !PT ;  /* 0x000000ff00ff7812 */ /* 0x001fe2000780c0ff */
[----:B------:R-:W-:Y:S02]  /*6e90*/  IMAD.MOV.U32 R8, RZ, RZ, 0x1 ;  /* 0x00000001ff087424 */ /* 0x000fe400078e00ff */
[----:B------:R-:W-:-:S10]  /*6ea0*/  IMAD.MOV.U32 R0, RZ, RZ, RZ ;  /* 0x000000ffff007224 */ /* 0x000fd400078e00ff */
[----:B------:R-:W-:Y:S05]  /*6eb0*/  @!P0 BRA `(.L_x_166) ;  /* 0x0000000c00648947 */ /* 0x000fea0003800000 */
[----:B------:R-:W0:Y:S01]  /*6ec0*/  S2UR UR8, SR_CgaCtaId ;  /* 0x00000000000879c3 */ /* 0x000e220000008800 */
[----:B------:R-:W-:Y:S01]  /*6ed0*/  LOP3.LUT P0, RZ, R3, 0x1f, RZ, 0xc0, !PT ;  /* 0x0000001f03ff7812 */ /* 0x000fe2000780c0ff */
[----:B------:R-:W-:Y:S01]  /*6ee0*/  ULDC UR5, c[0x0][0x658] ;  /* 0x0001960000057ab9 */ /* 0x000fe20000000800 */
[----:B------:R-:W-:Y:S01]  /*6ef0*/  UMOV UR6, 0xffffffff ;  /* 0xffffffff00067882 */ /* 0x000fe20000000000 */
[----:B------:R-:W-:Y:S01]  /*6f00*/  BSSY B0, `(.L_x_166) ;  /* 0x00000d4000007945 */ /* 0x000fe20003800000 */
[----:B------:R-:W-:Y:S01]  /*6f10*/  USHF.L.U32 UR6, UR6, UR5, URZ ;  /* 0x0000000506067299 */ /* 0x000fe2000800063f */
[C---:B------:R-:W-:Y:S01]  /*6f20*/  ISETP.NE.AND P3, PT, R4.reuse, RZ, PT ;  /* 0x000000ff0400720c */ /* 0x040fe20003f65270 */
[----:B------:R-:W-:Y:S01]  /*6f30*/  IMAD.MOV.U32 R10, RZ, RZ, 0x1 ;  /* 0x00000001ff0a7424 */ /* 0x000fe200078e00ff */
[----:B------:R-:W-:Y:S01]  /*6f40*/  ISETP.NE.OR P0, PT, R4, RZ, !P0 ;  /* 0x000000ff0400720c */ /* 0x000fe20004705670 */
[----:B------:R-:W-:Y:S01]  /*6f50*/  IMAD.MOV.U32 R8, RZ, RZ, 0x1 ;  /* 0x00000001ff087424 */ /* 0x000fe200078e00ff */
[----:B------:R-:W-:Y:S01]  /*6f60*/  ULDC UR4, c[0x0][0x600] ;  /* 0x0001800000047ab9 */ /* 0x000fe20000000800 */
[----:B------:R-:W-:Y:S01]  /*6f70*/  IMAD.MOV.U32 R0, RZ, RZ, RZ ;  /* 0x000000ffff007224 */ /* 0x000fe200078e00ff */
[----:B------:R-:W-:Y:S01]  /*6f80*/  UMOV UR7, 0x1 ;  /* 0x0000000100077882 */ /* 0x000fe20000000000 */
[----:B------:R-:W-:-:S02]  /*6f90*/  UIADD3 UR21, UR37, 0x1, URZ ;  /* 0x0000000125157890 */ /* 0x000fc4000fffe03f */
[----:B------:R-:W-:Y:S02]  /*6fa0*/  ULOP3.LUT UR13, UR40, 0x2, URZ, 0xfc, !UPT ;  /* 0x00000002280d7892 */ /* 0x000fe4000f8efc3f */
[----:B------:R-:W-:Y:S02]  /*6fb0*/  UIADD3 UR4, UR4, -0x1, URZ ;  /* 0xffffffff04047890 */ /* 0x000fe4000fffe03f */
[----:B------:R-:W-:Y:S02]  /*6fc0*/  USHF.L.U32 UR5, UR7, UR5, URZ ;  /* 0x0000000507057299 */ /* 0x000fe4000800063f */
[----:B------:R-:W-:Y:S01]  /*6fd0*/  ULOP3.LUT UR6, URZ, UR6, URZ, 0x33, !UPT ;  /* 0x000000063f067292 */ /* 0x000fe2000f8e333f */
[----:B------:R-:W-:Y:S01]  /*6fe0*/  ULDC.64 UR30, c[0x0][0x198] ;  /* 0x00006600001e7ab9 */ /* 0x000fe20000000a00 */
[----:B0-----:R-:W-:-:S10]  /*6ff0*/  IMAD.U32 R9, RZ, RZ, UR8 ;  /* 0x00000008ff097e24 */ /* 0x001fd4000f8e00ff */
.L_x_178:
[----:B------:R-:W-:-:S03]  /*7000*/  UMOV UR7, 0xffffffff ;  /* 0xffffffff00077882 */ /* 0x000fc60000000000 */
[----:B------:R-:W-:Y:S05]  /*7010*/  BRA.DIV UR7, `(.L_x_167) ;  /* 0x0000001207247947 */ /* 0x000fea000b800000 */
[----:B------:R-:W-:-:S13]  /*7020*/  ELECT P6, URZ, PT ;  /* 0x00000000003f782f */ /* 0x000fda00038c0000 */
.L_x_191:
[----:B------:R-:W0:Y:S01]  /*7030*/  LDC R3, c[0x0][0x28c] ;  /* 0x0000a300ff037b82 */ /* 0x000e220000000800 */
[----:B------:R-:W-:Y:S01]  /*7040*/  BSSY B1, `(.L_x_168) ;  /* 0x0000049000017945 */ /* 0x000fe20003800000 */
[----:B0-----:R-:W-:-:S13]  /*7050*/  ISETP.LT.OR P6, PT, R3, 0x1, !P6 ;  /* 0x000000010300780c */ /* 0x001fda00077c1670 */
[----:B------:R-:W-:Y:S05]  /*7060*/  @P6 BRA `(.L_x_169) ;  /* 0x0000000400186947 */ /* 0x000fea0003800000 */
[----:B------:R-:W-:Y:S02]  /*7070*/  IMAD R9, R18, 0x2, R9 ;  /* 0x0000000212097824 */ /* 0x000fe400078e0209 */
[----:B------:R-:W-:Y:S02]  /*7080*/  IMAD.SHL.U32 R6, R2, 0x80, RZ ;  /* 0x0000008002067824 */ /* 0x000fe400078e00ff */
[----:B------:R-:W-:Y:S02]  /*7090*/  IMAD.MOV.U32 R13, RZ, RZ, RZ ;  /* 0x000000ffff0d7224 */ /* 0x000fe400078e00ff */
[----:B------:R-:W-:Y:S02]  /*70a0*/  IMAD.U32 R14, RZ, RZ, UR21 ;  /* 0x00000015ff0e7e24 */ /* 0x000fe4000f8e00ff */
[----:B------:R-:W-:Y:S02]  /*70b0*/  IMAD.MOV.U32 R2, RZ, RZ, R8 ;  /* 0x000000ffff027224 */ /* 0x000fe400078e0008 */
[----:B------:R-:W-:-:S02]  /*70c0*/  IMAD.MOV.U32 R4, RZ, RZ, R0 ;  /* 0x000000ffff047224 */ /* 0x000fc400078e0000 */
[----:B------:R-:W-:-:S07]  /*70d0*/  IMAD.SHL.U32 R7, R9, 0x20, RZ ;  /* 0x0000002009077824 */ /* 0x000fce00078e00ff */
.L_x_173:
[----:B------:R-:W0:Y:S01]  /*70e0*/  S2UR UR7, SR_CgaCtaId ;  /* 0x00000000000779c3 */ /* 0x000e220000008800 */
[----:B------:R-:W-:Y:S02]  /*70f0*/  MOV R12, 0x400 ;  /* 0x00000400000c7802 */ /* 0x000fe40000000f00 */
[----:B------:R-:W-:-:S05]  /*7100*/  SHF.L.U32 R3, R2, 0x1f, RZ ;  /* 0x0000001f02037819 */ /* 0x000fca00000006ff */
[----:B------:R-:W1:Y:S01]  /*7110*/  @!P3 LDC R5, c[0x0][0x500] ;  /* 0x00014000ff05bb82 */ /* 0x000e620000000800 */
[----:B0-----:R-:W-:-:S05]  /*7120*/  IMAD.U32 R9, RZ, RZ, UR7 ;  /* 0x00000007ff097e24 */ /* 0x001fca000f8e00ff */
[----:B------:R-:W-:-:S05]  /*7130*/  LEA R11, R9, R12, 0x18 ;  /* 0x0000000c090b7211 */ /* 0x000fca00078ec0ff */
[----:B------:R-:W-:-:S04]  /*7140*/  IMAD R12, R4, 0x8, R11 ;  /* 0x00000008040c7824 */ /* 0x000fc800078e020b */
[----:B------:R-:W0:Y:S02]  /*7150*/  SYNCS.PHASECHK.TRANS64.TRYWAIT P1, [R12+URZ+0x20], R3 ;  /* 0x000020030c0075a7 */ /* 0x000e24000802017f */
[----:B01----:R-:W-:Y:S05]  /*7160*/  @!P1 BRA `(.L_x_170) ;  /* 0x0000000c00f09947 */ /* 0x003fea0003800000 */
.L_x_192:
[----:B------:R-:W-:Y:S01]  /*7170*/  UPRMT UR7, UR13, 0x9910, URZ ;  /* 0x000099100d077896 */ /* 0x000fe2000800003f */
[----:B------:R1:W-:Y:S03]  /*7180*/  @!P3 SYNCS.ARRIVE.TRANS64 RZ, [R12+URZ], R5 ;  /* 0x000000050cffb9a7 */ /* 0x0003e6000800003f */
[----:B------:R-:W-:-:S06]  /*7190*/  UISETP.NE.AND UP0, UPT, UR7, 0x2, UPT ;  /* 0x000000020700788c */ /* 0x000fcc000bf05270 */
[----:B------:R-:W-:-:S13]  /*71a0*/  PLOP3.LUT P1, PT, PT, PT, UP0, 0x80, 0x0 ;  /* 0x000000000000781c */ /* 0x000fda0003f2f008 */
[----:B-1----:R-:W-:Y:S05]  /*71b0*/  @P1 BRA `(.L_x_171) ;  /* 0x0000000000041947 */ /* 0x002fea0003800000 */
[----:B------:R-:W-:Y:S01]  /*71c0*/  BPT.TRAP 0x1 ;  /* 0x000000040000795c */ /* 0x000fe20000300000 */
.L_x_171:
[----:B------:R-:W-:Y:S05]  /*71d0*/  @P0 BRA `(.L_x_172) ;  /* 0x0000000000040947 */ /* 0x000fea0003800000 */
[----:B------:R-:W-:Y:S01]  /*71e0*/  BPT.TRAP 0x1 ;  /* 0x000000040000795c */ /* 0x000fe20000300000 */
.L_x_172:
[----:B0-----:R-:W-:Y:S01]  /*71f0*/  IMAD R3, R4, 0x4, R9 ;  /* 0x0000000404037824 */ /* 0x001fe200078e0209 */
[----:B------:R-:W-:Y:S01]  /*7200*/  R2UR UR34, R13 ;  /* 0x000000000d2272ca */ /* 0x000fe200000e0000 */
[----:B------:R-:W-:Y:S01]  /*7210*/  VIADD R14, R14, 0xffffffff ;  /* 0xffffffff0e0e7836 */ /* 0x000fe20000000000 */
[----:B------:R-:W-:Y:S01]  /*7220*/  R2UR UR33, R12 ;  /* 0x000000000c2172ca */ /* 0x000fe200000e0000 */
[----:B------:R-:W-:Y:S01]  /*7230*/  IMAD.SHL.U32 R3, R3, 0x800, RZ ;  /* 0x0000080003037824 */ /* 0x000fe200078e00ff */
[----:B------:R-:W-:Y:S01]  /*7240*/  R2UR UR36, R19 ;  /* 0x00000000132472ca */ /* 0x000fe200000e0000 */
[----:B------:R-:W-:Y:S01]  /*7250*/  UIADD3 UR14, UP0, UR30, 0xf0, URZ ;  /* 0x000000f01e0e7890 */ /* 0x000fe2000ff1e03f */
[----:B------:R-:W-:Y:S01]  /*7260*/  R2UR UR35, R7 ;  /* 0x00000000072372ca */ /* 0x000fe200000e0000 */
[--C-:B------:R-:W-:Y:S01]  /*7270*/  IMAD R3, R3, 0x2, R11.reuse ;  /* 0x0000000203037824 */ /* 0x100fe200078e020b */
[----:B------:R-:W-:Y:S01]  /*7280*/  R2UR UR19, R6 ;  /* 0x00000000061372ca */ /* 0x000fe200000e0000 */
[----:B------:R-:W-:Y:S01]  /*7290*/  IMAD R11, R4, 0x8000, R11 ;  /* 0x00008000040b7824 */ /* 0x000fe200078e020b */
[----:B------:R-:W-:Y:S01]  /*72a0*/  UIADD3 UR42, UP1, UR30, 0x1f0, URZ ;  /* 0x000001f01e2a7890 */ /* 0x000fe2000ff3e03f */
[----:B------:R-:W-:Y:S01]  /*72b0*/  ISETP.GT.AND P2, PT, R14, 0x1, PT ;  /* 0x000000010e00780c */ /* 0x000fe20003f44270 */
[----:B------:R-:W-:Y:S01]  /*72c0*/  UIADD3.X UR15, URZ, UR31, URZ, UP0, !UPT ;  /* 0x0000001f3f0f7290 */ /* 0x000fe200087fe43f */
[----:B------:R-:W-:Y:S01]  /*72d0*/  R2UR UR24, R3 ;  /* 0x00000000031872ca */ /* 0x000fe200000e0000 */
[----:B------:R-:W-:Y:S01]  /*72e0*/  UIADD3 UR26, UR34, 0x40, URZ ;  /* 0x00000040221a7890 */ /* 0x000fe2000fffe03f */
[----:B------:R-:W-:Y:S01]  /*72f0*/  R2UR UR8, R11 ;  /* 0x000000000b0872ca */ /* 0x000fe200000e0000 */
[----:B------:R-:W-:Y:S01]  /*7300*/  UIADD3.X UR43, URZ, UR31, URZ, UP1, !UPT ;  /* 0x0000001f3f2b7290 */ /* 0x000fe20008ffe43f */
[----:B------:R-:W-:Y:S01]  /*7310*/  VIADD R4, R4, 0x1 ;  /* 0x0000000104047836 */ /* 0x000fe20000000000 */
[----:B------:R-:W-:Y:S01]  /*7320*/  UMOV UR7, 0x30000 ;  /* 0x0003000000077882 */ /* 0x000fe20000000000 */
[----:B------:R-:W-:Y:S01]  /*7330*/  UMOV UR22, 0x0 ;  /* 0x0000000000167882 */ /* 0x000fe20000000000 */
[----:B------:R-:W-:Y:S01]  /*7340*/  UMOV UR23, 0x10000000 ;  /* 0x1000000000177882 */ /* 0x000fe20000000000 */
[----:B------:R-:W-:Y:S01]  /*7350*/  UMOV UR25, UR33 ;  /* 0x0000002100197c82 */ /* 0x000fe20008000000 */
[----:B------:R-:W-:Y:S01]  /*7360*/  ISETP.NE.AND P1, PT, R4, 0x4, PT ;  /* 0x000000040400780c */ /* 0x000fe20003f25270 */
[----:B------:R-:W-:Y:S01]  /*7370*/  UMOV UR28, UR36 ;  /* 0x00000024001c7c82 */ /* 0x000fe20008000000 */
[----:B------:R-:W-:Y:S01]  /*7380*/  UMOV UR27, UR35 ;  /* 0x00000023001b7c82 */ /* 0x000fe20008000000 */
[----:B------:R-:W-:Y:S01]  /*7390*/  UMOV UR17, UR33 ;  /* 0x0000002100117c82 */ /* 0x000fe20008000000 */
[----:B------:R-:W-:Y:S01]  /*73a0*/  UIADD3 UR32, UR24, 0x180, URZ ;  /* 0x0000018018207890 */ /* 0x000fe2000fffe03f */
[----:B------:R-:W-:Y:S01]  /*73b0*/  SEL R3, RZ, 0x1, P1 ;  /* 0x00000001ff037807 */ /* 0x000fe20000800000 */
[----:B------:R-:W-:Y:S01]  /*73c0*/  UIADD3 UR24, UR24, 0x2180, URZ ;  /* 0x0000218018187890 */ /* 0x000fe2000fffe03f */
[----:B------:R-:W-:Y:S01]  /*73d0*/  VIADD R13, R13, 0x80 ;  /* 0x000000800d0d7836 */ /* 0x000fe20000000000 */
[----:B------:R-:W-:Y:S01]  /*73e0*/  UIADD3 UR16, UR8, 0x10180, URZ ;  /* 0x0001018008107890 */ /* 0x000fe2000fffe03f */
[----:B------:R-:W-:Y:S01]  /*73f0*/  LOP3.LUT R2, R2, R3, RZ, 0x3c, !PT ;  /* 0x0000000302027212 */ /* 0x000fe200078e3cff */
[----:B------:R-:W-:Y:S01]  /*7400*/  UIADD3 UR8, UR8, 0x14180, URZ ;  /* 0x0001418008087890 */ /* 0x000fe2000fffe03f */
[----:B------:R-:W-:Y:S01]  /*7410*/  SEL R4, R4, RZ, P1 ;  /* 0x000000ff04047207 */ /* 0x000fe20000800000 */
[----:B------:R-:W-:Y:S01]  /*7420*/  UMOV UR18, UR34 ;  /* 0x0000002200127c82 */ /* 0x000fe20008000000 */
[----:B------:R-:W-:Y:S01]  /*7430*/  UMOV UR20, UR36 ;  /* 0x0000002400147c82 */ /* 0x000fe20008000000 */
[----:B------:R0:W-:Y:S01]  /*7440*/  UTMALDG.3D.MULTICAST [UR32], [UR14], UR7, desc[UR22] ;  /* 0x000016200e0073b4 */ /* 0x0001e20008011807 */
[----:B------:R-:W-:Y:S01]  /*7450*/  UMOV UR9, UR33 ;  /* 0x0000002100097c82 */ /* 0x000fe20008000000 */
[----:B------:R-:W-:Y:S01]  /*7460*/  UMOV UR11, UR19 ;  /* 0x00000013000b7c82 */ /* 0x000fe20008000000 */
[----:B------:R-:W-:Y:S01]  /*7470*/  UMOV UR12, UR36 ;  /* 0x00000024000c7c82 */ /* 0x000fe20008000000 */
[----:B------:R-:W-:Y:S01]  /*7480*/  UMOV UR10, UR26 ;  /* 0x0000001a000a7c82 */ /* 0x000fe20008000000 */
[----:B------:R0:W-:Y:S01]  /*7490*/  UTMALDG.3D.MULTICAST [UR24], [UR14], UR7, desc[UR22] ;  /* 0x000016180e0073b4 */ /* 0x0001e20008011807 */
[----:B------:R0:W-:Y:S01]  /*74a0*/  UTMALDG.3D [UR16], [UR42], desc[UR22] ;  /* 0x000016102a0075b4 */ /* 0x0001e20008011000 */
[----:B------:R0:W-:Y:S02]  /*74b0*/  UTMALDG.3D [UR8], [UR42], desc[UR22] ;  /* 0x000016082a0075b4 */ /* 0x0001e40008011000 */
[----:B0-----:R-:W-:Y:S05]  /*74c0*/  @P2 BRA `(.L_x_173) ;  /* 0xfffffffc00042947 */ /* 0x001fea000383ffff */
.L_x_169:
[----:B------:R-:W-:Y:S05]  /*74d0*/  BSYNC B1 ;  /* 0x0000000000017941 */ /* 0x000fea0003800000 */
.L_x_168:
[----:B------:R-:W-:Y:S01]  /*74e0*/  LOP3.LUT P4, RZ, R10, 0xff, RZ, 0xc0, !PT ;  /* 0x000000ff0aff7812 */ /* 0x000fe2000788c0ff */
[----:B------:R-:W-:Y:S01]  /*74f0*/  VIADD R0, R0, UR37 ;  /* 0x0000002500007c36 */ /* 0x000fe20008000000 */
[----:B------:R-:W-:Y:S01]  /*7500*/  ULDC.64 UR8, c[0x0][0x650] ;  /* 0x0001940000087ab9 */ /* 0x000fe20000000a00 */
[----:B------:R-:W-:Y:S01]  /*7510*/  IMAD.U32 R3, RZ, RZ, UR37 ;  /* 0x00000025ff037e24 */ /* 0x000fe2000f8e00ff */
[----:B------:R-:W-:Y:S01]  /*7520*/  BSSY B1, `(.L_x_174) ;  /* 0x000006f000017945 */ /* 0x000fe20003800000 */
[----:B------:R-:W-:Y:S01]  /*7530*/  IMAD.MOV.U32 R18, RZ, RZ, -0x1 ;  /* 0xffffffffff127424 */ /* 0x000fe200078e00ff */
[----:B------:R-:W-:Y:S01]  /*7540*/  SHF.R.U32.HI R2, RZ, 0x2, R0 ;  /* 0x00000002ff027819 */ /* 0x000fe20000011600 */
[----:B------:R-:W-:Y:S01]  /*7550*/  IMAD.MOV.U32 R19, RZ, RZ, -0x1 ;  /* 0xffffffffff137424 */ /* 0x000fe200078e00ff */
[----:B------:R-:W-:Y:S02]  /*7560*/  ISETP.GT.U32.AND P1, PT, R0, 0x3, PT ;  /* 0x000000030000780c */ /* 0x000fe40003f24070 */
[----:B------:R-:W-:-:S02]  /*7570*/  LOP3.LUT R2, R2, 0x1, RZ, 0xc0, !PT ;  /* 0x0000000102027812 */ /* 0x000fc400078ec0ff */
[C---:B------:R-:W-:Y:S01]  /*7580*/  ISETP.LT.U32.AND P1, PT, R3.reuse, 0x4, P1 ;  /* 0x000000040300780c */ /* 0x040fe20000f21070 */
[----:B------:R-:W0:Y:S01]  /*7590*/  @P4 S2R R9, SR_CgaCtaId ;  /* 0x0000000000094919 */ /* 0x000e220000008800 */
[----:B------:R-:W-:Y:S02]  /*75a0*/  @P4 MOV R4, 0x400 ;  /* 0x0000040000044802 */ /* 0x000fe40000000f00 */
[----:B------:R-:W-:Y:S02]  /*75b0*/  ISETP.NE.U32.AND P2, PT, R2, 0x1, PT ;  /* 0x000000010200780c */ /* 0x000fe40003f45070 */
[----:B------:R-:W-:Y:S02]  /*75c0*/  LOP3.LUT R0, R0, 0x3, RZ, 0xc0, !PT ;  /* 0x0000000300007812 */ /* 0x000fe400078ec0ff */
[----:B------:R-:W-:Y:S02]  /*75d0*/  ISETP.GT.U32.AND P2, PT, R3, 0x3, !P2 ;  /* 0x000000030300780c */ /* 0x000fe40005744070 */
[----:B------:R-:W-:-:S02]  /*75e0*/  SEL R3, RZ, 0x1, !P1 ;  /* 0x00000001ff037807 */ /* 0x000fc40004800000 */
[----:B------:R-:W-:Y:S02]  /*75f0*/  SEL R2, RZ, 0x1, !P2 ;  /* 0x00000001ff027807 */ /* 0x000fe40005000000 */
[----:B------:R-:W-:Y:S02]  /*7600*/  PRMT R10, RZ, 0x7610, R10 ;  /* 0x00007610ff0a7816 */ /* 0x000fe4000000000a */
[--C-:B------:R-:W-:Y:S01]  /*7610*/  LOP3.LUT R8, R2, R8, R3.reuse, 0x96, !PT ;  /* 0x0000000802087212 */ /* 0x100fe200078e9603 */
[----:B------:R-:W-:Y:S01]  /*7620*/  IMAD.MOV.U32 R2, RZ, RZ, -0x1 ;  /* 0xffffffffff027424 */ /* 0x000fe200078e00ff */
[----:B------:R-:W-:Y:S02]  /*7630*/  PRMT R3, RZ, 0x7610, R3 ;  /* 0x00007610ff037816 */ /* 0x000fe40000000003 */
[----:B0-----:R-:W-:-:S04]  /*7640*/  @P4 LEA R4, R9, R4, 0x18 ;  /* 0x0000000409044211 */ /* 0x001fc800078ec0ff */
[----:B------:R0:W-:Y:S01]  /*7650*/  @P4 SYNCS.ARRIVE.TRANS64.A1T0 RZ, [R4+URZ+0x78], RZ ;  /* 0x000078ff04ff49a7 */ /* 0x0001e2000810003f */
[----:B------:R-:W-:-:S04]  /*7660*/  IADD3 R16, P4, R16, UR52, RZ ;  /* 0x0000003410107c10 */ /* 0x000fc8000ff9e0ff */
[----:B------:R-:W-:Y:S02]  /*7670*/  IADD3.X R17, R17, UR39, RZ, P4, !PT ;  /* 0x0000002711117c10 */ /* 0x000fe4000a7fe4ff */
        /* <DEDUP_REMOVED lines=8> */
[----:B------:R-:W-:Y:S01]  /*7700*/  ULDC UR14, c[0x0][0x154] ;  /* 0x00005500000e7ab9 */ /* 0x000fe20000000800 */
[----:B------:R-:W-:Y:S01]  /*7710*/  IMAD.MOV.U32 R2, RZ, RZ, R16 ;  /* 0x000000ffff027224 */ /* 0x000fe200078e0010 */
[----:B------:R-:W-:Y:S01]  /*7720*/  ISETP.NE.AND.EX P1, PT, RZ, UR9, PT, P1 ;  /* 0x00000009ff007c0c */ /* 0x000fe2000bf25310 */
[----:B------:R-:W1:Y:S01]  /*7730*/  S2UR UR12, SR_CTAID.Y ;  /* 0x00000000000c79c3 */ /* 0x000e620000002600 */
[----:B0-----:R-:W-:-:S05]  /*7740*/  I2FP.F32.U32 R3, UR7 ;  /* 0x0000000700037c45 */ /* 0x001fca0008201000 */
[----:B------:R-:W-:Y:S01]  /*7750*/  FMUL R12, R3, UR10 ;  /* 0x0000000a030c7c20 */ /* 0x000fe20008400000 */
[----:B------:R-:W-:-:S05]  /*7760*/  IMAD.MOV.U32 R3, RZ, RZ, R17 ;  /* 0x000000ffff037224 */ /* 0x000fca00078e0011 */
[----:B------:R-:W-:Y:S05]  /*7770*/  @!P1 BRA `(.L_x_176) ;  /* 0x0000000000289947 */ /* 0x000fea0003800000 */
[----:B------:R-:W-:Y:S02]  /*7780*/  ULDC UR10, c[0x0][0x634] ;  /* 0x00018d00000a7ab9 */ /* 0x000fe40000000800 */
[----:B------:R-:W-:-:S05]  /*7790*/  IADD3 R7, P1, R16, UR10, RZ ;  /* 0x0000000a10077c10 */ /* 0x000fca000ff3e0ff */
[----:B------:R-:W-:-:S04]  /*77a0*/  IMAD.X R11, RZ, RZ, R17, P1 ;  /* 0x000000ffff0b7224 */ /* 0x000fc800008e0611 */
[----:B------:R-:W-:-:S04]  /*77b0*/  IMAD.WIDE.U32 R4, R11, UR8, RZ ;  /* 0x000000080b047c25 */ /* 0x000fc8000f8e00ff */
[----:B------:R-:W-:-:S04]  /*77c0*/  IMAD.WIDE.U32 R4, P1, R7, UR9, R4 ;  /* 0x0000000907047c25 */ /* 0x000fc8000f820004 */
[----:B------:R-:W-:-:S04]  /*77d0*/  IMAD.WIDE.U32 R6, R7, UR8, RZ ;  /* 0x0000000807067c25 */ /* 0x000fc8000f8e00ff */
[----:B------:R-:W-:Y:S01]  /*77e0*/  IMAD.X R3, RZ, RZ, RZ, P1 ;  /* 0x000000ffff037224 */ /* 0x000fe200008e06ff */
[----:B------:R-:W-:Y:S01]  /*77f0*/  IADD3 RZ, P1, R7, R4, RZ ;  /* 0x0000000407ff7210 */ /* 0x000fe20007f3e0ff */
[----:B------:R-:W-:-:S04]  /*7800*/  IMAD.MOV.U32 R2, RZ, RZ, R5 ;  /* 0x000000ffff027224 */ /* 0x000fc800078e0005 */
[----:B------:R-:W-:-:S08]  /*7810*/  IMAD.WIDE.U32.X R2, R11, UR9, R2, P1 ;  /* 0x000000090b027c25 */ /* 0x000fd000088e0402 */
.L_x_176:
[--C-:B------:R-:W-:Y:S01]  /*7820*/  SHF.R.U64 R19, R2, UR11, R3.reuse ;  /* 0x0000000b02137c19 */ /* 0x100fe20008001203 */
[----:B------:R-:W0:Y:S01]  /*7830*/  F2I.U32.TRUNC.NTZ R12, R12 ;  /* 0x0000000c000c7305 */ /* 0x000e22000020f000 */
[----:B------:R-:W-:Y:S01]  /*7840*/  SHF.R.U32.HI R2, RZ, UR11, R3 ;  /* 0x0000000bff027c19 */ /* 0x000fe20008011603 */
[----:B------:R-:W-:Y:S01]  /*7850*/  ULDC.64 UR8, c[0x0][0x620] ;  /* 0x0001880000087ab9 */ /* 0x000fe20000000a00 */
[----:B------:R-:W-:Y:S01]  /*7860*/  IADD3 R5, P1, RZ, -R19, RZ ;  /* 0x80000013ff057210 */ /* 0x000fe20007f3e0ff */
[----:B------:R-:W3:Y:S01]  /*7870*/  LDC R11, c[0x0][0x610] ;  /* 0x00018400ff0b7b82 */ /* 0x000ee20000000800 */
[----:B-1----:R-:W-:Y:S01]  /*7880*/  I2FP.F32.U32 R4, UR12 ;  /* 0x0000000c00047c45 */ /* 0x002fe20008201000 */
[----:B------:R-:W-:Y:S01]  /*7890*/  ULDC UR11, c[0x0][0x658] ;  /* 0x00019600000b7ab9 */ /* 0x000fe20000000800 */
[----:B------:R-:W-:Y:S01]  /*78a0*/  ULDC UR16, c[0x0][0x648] ;  /* 0x0001920000107ab9 */ /* 0x000fe20000000800 */
[----:B------:R-:W-:Y:S02]  /*78b0*/  IMAD.X R2, RZ, RZ, ~R2, P1 ;  /* 0x000000ffff027224 */ /* 0x000fe400008e0e02 */
[----:B------:R-:W-:Y:S01]  /*78c0*/  FMUL R6, R4, UR14 ;  /* 0x0000000e04067c20 */ /* 0x000fe20008400000 */
[----:B------:R-:W-:Y:S01]  /*78d0*/  ULDC.64 UR14, c[0x0][0x640] ;  /* 0x00019000000e7ab9 */ /* 0x000fe20000000a00 */
[----:B------:R-:W-:Y:S01]  /*78e0*/  IMAD R4, R2, UR8, RZ ;  /* 0x0000000802047c24 */ /* 0x000fe2000f8e02ff */
[----:B------:R-:W-:Y:S01]  /*78f0*/  ISETP.NE.U32.AND P1, PT, RZ, UR14, PT ;  /* 0x0000000eff007c0c */ /* 0x000fe2000bf25070 */
[C---:B------:R-:W-:Y:S01]  /*7900*/  IMAD.WIDE.U32 R2, R5.reuse, UR8, R16 ;  /* 0x0000000805027c25 */ /* 0x040fe2000f8e0010 */
[----:B0-----:R-:W-:Y:S01]  /*7910*/  R2UR UR8, R12 ;  /* 0x000000000c0872ca */ /* 0x001fe200000e0000 */
[----:B------:R-:W0:Y:S01]  /*7920*/  F2I.U32.TRUNC.NTZ R6, R6 ;  /* 0x0000000600067305 */ /* 0x000e22000020f000 */
[----:B------:R-:W-:Y:S01]  /*7930*/  ISETP.NE.AND.EX P1, PT, RZ, UR15, PT, P1 ;  /* 0x0000000fff007c0c */ /* 0x000fe2000bf25310 */
[----:B------:R-:W-:Y:S01]  /*7940*/  IMAD R5, R5, UR9, R4 ;  /* 0x0000000905057c24 */ /* 0x000fe2000f8e0204 */
[----:B------:R-:W-:-:S03]  /*7950*/  ULDC UR9, c[0x0][0x618] ;  /* 0x0001860000097ab9 */ /* 0x000fc60000000800 */
[----:B------:R-:W-:-:S05]  /*7960*/  IMAD.IADD R3, R3, 0x1, R5 ;  /* 0x0000000103037824 */ /* 0x000fca00078e0205 */
[--C-:B------:R-:W-:Y:S02]  /*7970*/  SHF.R.U64 R12, R2, UR9, R3.reuse ;  /* 0x00000009020c7c19 */ /* 0x100fe40008001203 */
[----:B------:R-:W-:Y:S01]  /*7980*/  SHF.R.U32.HI R3, RZ, UR9, R3 ;  /* 0x00000009ff037c19 */ /* 0x000fe20008011603 */
[----:B------:R-:W-:Y:S01]  /*7990*/  ULDC UR9, c[0x0][0x608] ;  /* 0x0001820000097ab9 */ /* 0x000fe20000000800 */
[----:B0-----:R-:W-:Y:S02]  /*79a0*/  R2UR UR10, R6 ;  /* 0x00000000060a72ca */ /* 0x001fe400000e0000 */
[--C-:B------:R-:W-:Y:S02]  /*79b0*/  SHF.R.U64 R14, R12, UR9, R3.reuse ;  /* 0x000000090c0e7c19 */ /* 0x100fe40008001203 */
[----:B------:R-:W-:Y:S01]  /*79c0*/  SHF.R.U32.HI R3, RZ, UR9, R3 ;  /* 0x00000009ff037c19 */ /* 0x000fe20008011603 */
[----:B------:R-:W-:-:S03]  /*79d0*/  UIADD3 UR9, -UR8, URZ, URZ ;  /* 0x0000003f08097290 */ /* 0x000fc6000fffe13f */
[--C-:B------:R-:W-:Y:S01]  /*79e0*/  SHF.R.U64 R18, R14, UR11, R3.reuse ;  /* 0x0000000b0e127c19 */ /* 0x100fe20008001203 */
[----:B------:R-:W-:Y:S01]  /*79f0*/  ULDC UR8, c[0x0][0x144] ;  /* 0x0000510000087ab9 */ /* 0x000fe20000000800 */
[----:B------:R-:W-:-:S03]  /*7a00*/  SHF.R.U32.HI R3, RZ, UR11, R3 ;  /* 0x0000000bff037c19 */ /* 0x000fc60008011603 */
[----:B------:R-:W-:Y:S01]  /*7a10*/  IMAD.MOV.U32 R2, RZ, RZ, R18 ;  /* 0x000000ffff027224 */ /* 0x000fe200078e0012 */
[----:B------:R-:W-:Y:S06]  /*7a20*/  @!P1 BRA `(.L_x_177) ;  /* 0x0000000000289947 */ /* 0x000fec0003800000 */
        /* <DEDUP_REMOVED lines=10> */
.L_x_177:
[----:B------:R-:W-:Y:S01]  /*7ad0*/  UISETP.NE.AND UP0, UPT, UR38, URZ, UPT ;  /* 0x0000003f2600728c */ /* 0x000fe2000bf05270 */
[----:B------:R-:W-:Y:S01]  /*7ae0*/  SHF.R.U64 R3, R2, UR16, R3 ;  /* 0x0000001002037c19 */ /* 0x000fe20008001203 */
[----:B------:R-:W-:Y:S01]  /*7af0*/  UIADD3 UR10, -UR10, URZ, URZ ;  /* 0x0000003f0a0a7290 */ /* 0x000fe2000fffe13f */
[----:B------:R-:W-:Y:S01]  /*7b00*/  LOP3.LUT R2, R14, UR6, RZ, 0xc0, !PT ;  /* 0x000000060e027c12 */ /* 0x000fe2000f8ec0ff */
[----:B------:R-:W-:Y:S02]  /*7b10*/  UIMAD UR7, UR8, UR9, UR7 ;  /* 0x00000009080772a4 */ /* 0x000fe4000f8e0207 */
[----:B------:R-:W-:Y:S01]  /*7b20*/  IMAD.MOV R5, RZ, RZ, -R3 ;  /* 0x000000ffff057224 */ /* 0x000fe200078e0a03 */
[----:B------:R-:W-:Y:S01]  /*7b30*/  ULDC UR8, c[0x0][0x148] ;  /* 0x0000520000087ab9 */ /* 0x000fe20000000800 */
[----:B------:R-:W-:Y:S01]  /*7b40*/  IMAD R4, R3, UR5, R2 ;  /* 0x0000000503047c24 */ /* 0x000fe2000f8e0202 */
[----:B------:R-:W-:Y:S02]  /*7b50*/  LOP3.LUT R3, R12, UR4, RZ, 0xc0, !PT ;  /* 0x000000040c037c12 */ /* 0x000fe4000f8ec0ff */
[----:B------:R-:W-:Y:S01]  /*7b60*/  @UP0 UIMAD UR7, UR8, UR10, UR12 ;  /* 0x0000000a080702a4 */ /* 0x000fe2000f8e020c */
[----:B------:R-:W-:-:S02]  /*7b70*/  PLOP3.LUT P1, PT, PT, PT, UP0, 0x80, 0x0 ;  /* 0x000000000000781c */ /* 0x000fc40003f2f008 */
[----:B------:R-:W-:Y:S02]  /*7b80*/  ULDC UR8, c[0x0][0x638] ;  /* 0x00018e0000087ab9 */ /* 0x000fe40000000800 */
[----:B------:R-:W-:Y:S02]  /*7b90*/  IMAD R2, R5, UR8, R18 ;  /* 0x0000000805027c24 */ /* 0x000fe4000f8e0212 */
[----:B---3--:R-:W-:Y:S01]  /*7ba0*/  IMAD R11, R4, R11, UR7 ;  /* 0x00000007040b7e24 */ /* 0x008fe2000f8e020b */
[----:B------:R-:W-:Y:S01]  /*7bb0*/  ULDC UR7, c[0x0][0x600] ;  /* 0x0001800000077ab9 */ /* 0x000fe20000000800 */
[----:B------:R-:W-:Y:S02]  /*7bc0*/  IMAD.MOV.U32 R4, RZ, RZ, 0x1 ;  /* 0x00000001ff047424 */ /* 0x000fe400078e00ff */
[----:B------:R-:W-:-:S03]  /*7bd0*/  IMAD R18, R2, UR7, R3 ;  /* 0x0000000702127c24 */ /* 0x000fc6000f8e0203 */
[----:B------:R-:W-:Y:S02]  /*7be0*/  PRMT R3, R4, 0x7610, R3 ;  /* 0x0000761004037816 */ /* 0x000fe40000000003 */
[----:B------:R-:W-:Y:S02]  /*7bf0*/  SEL R2, R18, R11, !P1 ;  /* 0x0000000b12027207 */ /* 0x000fe40004800000 */
[----:B------:R-:W-:-:S07]  /*7c00*/  SEL R18, R11, R18, !P1 ;  /* 0x000000120b127207 */ /* 0x000fce0004800000 */
.L_x_175:
[----:B------:R-:W-:Y:S05]  /*7c10*/  BSYNC B1 ;  /* 0x0000000000017941 */ /* 0x000fea0003800000 */
.L_x_174:
[----:B------:R-:W-:-:S13]  /*7c20*/  LOP3.LUT P1, RZ, R3, 0xff, RZ, 0xc0, !PT ;  /* 0x000000ff03ff7812 */ /* 0x000fda000782c0ff */
[----:B------:R-:W-:Y:S05]  /*7c30*/  @P1 BRA `(.L_x_178) ;  /* 0xfffffff000f01947 */ /* 0x000fea000383ffff */
[----:B------:R-:W-:Y:S05]  /*7c40*/  BSYNC B0 ;  /* 0x0000000000007941 */ /* 0x000fea0003800000 */
.L_x_166:
[----:B------:R-:W-:-:S03]  /*7c50*/  UMOV UR7, 0xffffffff ;  /* 0xffffffff00077882 */ /* 0x000fc60000000000 */
[----:B------:R-:W-:Y:S05]  /*7c60*/  BRA.DIV UR7, `(.L_x_179) ;  /* 0x0000000607447947 */ /* 0x000fea000b800000 */
[----:B------:R-:W-:-:S13]  /*7c70*/  ELECT P6, URZ, PT ;  /* 0x00000000003f782f */ /* 0x000fda00038c0000 */
.L_x_195:
[----:B------:R-:W-:Y:S04]  /*7c80*/  BSSY B0, `(.L_x_180) ;  /* 0x000002c000007945 */ /* 0x000fe80003800000 */
[----:B------:R-:W-:Y:S05]  /*7c90*/  @!P6 BRA `(.L_x_181) ;  /* 0x0000000000a8e947 */ /* 0x000fea0003800000 */
[----:B------:R-:W-:-:S04]  /*7ca0*/  ULOP3.LUT UR7, UR40, 0x2, URZ, 0xfc, !UPT ;  /* 0x0000000228077892 */ /* 0x000fc8000f8efc3f */
[----:B------:R-:W-:-:S06]  /*7cb0*/  UISETP.NE.AND UP0, UPT, UR7, 0x3, UPT ;  /* 0x000000030700788c */ /* 0x000fcc000bf05270 */
[----:B------:R-:W-:-:S13]  /*7cc0*/  PLOP3.LUT P0, PT, PT, PT, UP0, 0x80, 0x0 ;  /* 0x000000000000781c */ /* 0x000fda0003f0f008 */
[----:B------:R-:W-:Y:S05]  /*7cd0*/  @!P0 BRA `(.L_x_182) ;  /* 0x0000000000048947 */ /* 0x000fea0003800000 */
[----:B------:R-:W-:Y:S01]  /*7ce0*/  BPT.TRAP 0x1 ;  /* 0x000000040000795c */ /* 0x000fe20000300000 */
.L_x_182:
[----:B------:R-:W0:Y:S01]  /*7cf0*/  S2R R3, SR_CgaCtaId ;  /* 0x0000000000037919 */ /* 0x000e220000008800 */
[----:B------:R-:W-:-:S04]  /*7d00*/  MOV R2, 0x400 ;  /* 0x0000040000027802 */ /* 0x000fc80000000f00 */
[----:B0-----:R-:W-:Y:S02]  /*7d10*/  LEA R3, R3, R2, 0x18 ;  /* 0x0000000203037211 */ /* 0x001fe400078ec0ff */
[----:B------:R-:W-:-:S03]  /*7d20*/  SHF.L.U32 R2, R8, 0x1f, RZ ;  /* 0x0000001f08027819 */ /* 0x000fc600000006ff */
[----:B------:R-:W-:-:S04]  /*7d30*/  VIADD R3, R3, 0x20 ;  /* 0x0000002003037836 */ /* 0x000fc80000000000 */
[C---:B------:R-:W-:Y:S02]  /*7d40*/  IMAD R7, R0.reuse, 0x8, R3 ;  /* 0x0000000800077824 */ /* 0x040fe400078e0203 */
[----:B------:R-:W-:Y:S02]  /*7d50*/  VIADD R0, R0, 0x1 ;  /* 0x0000000100007836 */ /* 0x000fe40000000000 */
[----:B------:R-:W0:Y:S03]  /*7d60*/  SYNCS.PHASECHK.TRANS64.TRYWAIT P0, [R7+URZ], R2 ;  /* 0x00000002070075a7 */ /* 0x000e26000800017f */
[----:B------:R-:W-:-:S04]  /*7d70*/  ISETP.NE.AND P1, PT, R0, 0x4, PT ;  /* 0x000000040000780c */ /* 0x000fc80003f25270 */
[----:B------:R-:W-:Y:S02]  /*7d80*/  SEL R5, RZ, 0x1, P1 ;  /* 0x00000001ff057807 */ /* 0x000fe40000800000 */
[----:B------:R-:W-:Y:S02]  /*7d90*/  SEL R0, R0, RZ, P1 ;  /* 0x000000ff00007207 */ /* 0x000fe40000800000 */
[----:B------:R-:W-:-:S03]  /*7da0*/  LOP3.LUT R5, R8, R5, RZ, 0x3c, !PT ;  /* 0x0000000508057212 */ /* 0x000fc600078e3cff */
[----:B------:R-:W-:Y:S01]  /*7db0*/  IMAD R9, R0, 0x8, R3 ;  /* 0x0000000800097824 */ /* 0x000fe200078e0203 */
[----:B------:R-:W-:Y:S01]  /*7dc0*/  SHF.L.U32 R4, R5, 0x1f, RZ ;  /* 0x0000001f05047819 */ /* 0x000fe200000006ff */
[----:B0-----:R-:W-:Y:S06]  /*7dd0*/  @!P0 BRA `(.L_x_183) ;  /* 0x0000000400088947 */ /* 0x001fec0003800000 */
.L_x_196:
[----:B------:R-:W1:Y:S01]  /*7de0*/  SYNCS.PHASECHK.TRANS64.TRYWAIT P0, [R9+URZ], R4 ;  /* 0x00000004090075a7 */ /* 0x000e62000800017f */
[----:B------:R-:W-:-:S05]  /*7df0*/  VIADD R0, R0, 0x1 ;  /* 0x0000000100007836 */ /* 0x000fca0000000000 */
[----:B------:R-:W-:-:S04]  /*7e00*/  ISETP.NE.AND P1, PT, R0, 0x4, PT ;  /* 0x000000040000780c */ /* 0x000fc80003f25270 */
[----:B0-----:R-:W-:Y:S02]  /*7e10*/  SEL R2, RZ, 0x1, P1 ;  /* 0x00000001ff027807 */ /* 0x001fe40000800000 */
[----:B------:R-:W-:Y:S02]  /*7e20*/  SEL R0, R0, RZ, P1 ;  /* 0x000000ff00007207 */ /* 0x000fe40000800000 */
[----:B------:R-:W-:-:S03]  /*7e30*/  LOP3.LUT R7, R5, R2, RZ, 0x3c, !PT ;  /* 0x0000000205077212 */ /* 0x000fc600078e3cff */
[----:B------:R-:W-:Y:S01]  /*7e40*/  IMAD R6, R0, 0x8, R3 ;  /* 0x0000000800067824 */ /* 0x000fe200078e0203 */
[----:B------:R-:W-:Y:S01]  /*7e50*/  SHF.L.U32 R5, R7, 0x1f, RZ ;  /* 0x0000001f07057819 */ /* 0x000fe200000006ff */
[----:B-1----:R-:W-:Y:S06]  /*7e60*/  @!P0 BRA `(.L_x_184) ;  /* 0x0000000000f88947 */ /* 0x002fec0003800000 */
.L_x_197:
[----:B------:R-:W1:Y:S01]  /*7e70*/  SYNCS.PHASECHK.TRANS64.TRYWAIT P0, [R6+URZ], R5 ;  /* 0x00000005060075a7 */ /* 0x000e62000800017f */
[----:B------:R-:W-:-:S05]  /*7e80*/  VIADD R0, R0, 0x1 ;  /* 0x0000000100007836 */ /* 0x000fca0000000000 */
[----:B------:R-:W-:-:S04]  /*7e90*/  ISETP.NE.AND P1, PT, R0, 0x4, PT ;  /* 0x000000040000780c */ /* 0x000fc80003f25270 */
[----:B------:R-:W-:Y:S02]  /*7ea0*/  SEL R2, RZ, 0x1, P1 ;  /* 0x00000001ff027807 */ /* 0x000fe40000800000 */
[----:B------:R-:W-:Y:S02]  /*7eb0*/  SEL R0, R0, RZ, P1 ;  /* 0x000000ff00007207 */ /* 0x000fe40000800000 */
[----:B------:R-:W-:Y:S01]  /*7ec0*/  LOP3.LUT R2, R7, R2, RZ, 0x3c, !PT ;  /* 0x0000000207027212 */ /* 0x000fe200078e3cff */
[----:B-1----:R-:W-:Y:S06]  /*7ed0*/  @!P0 BRA `(.L_x_185) ;  /* 0x0000000000f08947 */ /* 0x002fec0003800000 */
.L_x_198:
[----:B------:R-:W-:Y:S01]  /*7ee0*/  IMAD R3, R0, 0x8, R3 ;  /* 0x0000000800037824 */ /* 0x000fe200078e0203 */
[----:B------:R-:W-:-:S07]  /*7ef0*/  SHF.L.U32 R0, R2, 0x1f, RZ ;  /* 0x0000001f02007819 */ /* 0x000fce00000006ff */
.L_x_186:
[----:B---3--:R3:W4:Y:S02]  /*7f00*/  SYNCS.PHASECHK.TRANS64.TRYWAIT P0, [R3+URZ], R0 ;  /* 0x00000000030075a7 */ /* 0x008724000800017f */
[----:B----4-:R-:W-:Y:S05]  /*7f10*/  @!P0 NANOSLEEP.SYNCS 0x989680 ;  /* 0x009896800000895d */ /* 0x010fea0003900000 */
[----:B------:R-:W4:Y:S02]  /*7f20*/  @!P0 SYNCS.PHASECHK.TRANS64 P0, [R3+URZ], R0 ;  /* 0x00000000030085a7 */ /* 0x000f24000800007f */
[----:B----4-:R-:W-:Y:S05]  /*7f30*/  @!P0 BRA `(.L_x_186) ;  /* 0xfffffffc00f08947 */ /* 0x010fea000383ffff */
.L_x_181:
[----:B------:R-:W-:Y:S05]  /*7f40*/  BSYNC B0 ;  /* 0x0000000000007941 */ /* 0x000fea0003800000 */
.L_x_180:
[----:B------:R-:W-:Y:S05]  /*7f50*/  EXIT ;  /* 0x000000000000794d */ /* 0x000fea0003800000 */
.L_x_18:
[----:B0-----:R0:W1:Y:S02]  /*7f60*/  SYNCS.PHASECHK.TRANS64.TRYWAIT P0, [R96+URZ+-0x8], R3 ;  /* 0xfffff803600075a7 */ /* 0x001064000800017f */
[----:B-1----:R-:W-:Y:S05]  /*7f70*/  @!P0 NANOSLEEP.SYNCS 0x989680 ;  /* 0x009896800000895d */ /* 0x002fea0003900000 */
[----:B------:R-:W1:Y:S02]  /*7f80*/  @!P0 SYNCS.PHASECHK.TRANS64 P0, [R96+URZ+-0x8], R3 ;  /* 0xfffff803600085a7 */ /* 0x000e64000800007f */
[----:B-1----:R-:W-:Y:S05]  /*7f90*/  @!P0 BRA `(.L_x_18) ;  /* 0xfffffffc00f08947 */ /* 0x002fea000383ffff */
[----:B------:R-:W-:Y:S05]  /*7fa0*/  BRA `(.L_x_187) ;  /* 0xffffff98001c7947 */ /* 0x000fea000383ffff */
.L_x_23:
[----:B-1----:R1:W2:Y:S02]  /*7fb0*/  SYNCS.PHASECHK.TRANS64.TRYWAIT P1, [R3+URZ], R0 ;  /* 0x00000000030075a7 */ /* 0x0022a4000802017f */
[----:B--2---:R-:W-:Y:S05]  /*7fc0*/  @!P1 NANOSLEEP.SYNCS 0x989680 ;  /* 0x009896800000995d */ /* 0x004fea0003900000 */
[----:B------:R-:W2:Y:S02]  /*7fd0*/  @!P1 SYNCS.PHASECHK.TRANS64 P1, [R3+URZ], R0 ;  /* 0x00000000030095a7 */ /* 0x000ea4000802007f */
[----:B--2---:R-:W-:Y:S05]  /*7fe0*/  @!P1 BRA `(.L_x_23) ;  /* 0xfffffffc00f09947 */ /* 0x004fea000383ffff */
[----:B------:R-:W-:Y:S05]  /*7ff0*/  BRA `(.L_x_22) ;  /* 0xffffff9800947947 */ /* 0x000fea000383ffff */
.L_x_28:
[----:B-1----:R-:W-:-:S04]  /*8000*/  IMAD.U32 R5, RZ, RZ, UR4 ;  /* 0x00000004ff057e24 */ /* 0x002fc8000f8e00ff */
[----:B------:R1:W2:Y:S03]  /*8010*/  SYNCS.PHASECHK.TRANS64.TRYWAIT P1, [R5+URZ], R4 ;  /* 0x00000004050075a7 */ /* 0x0002a6000802017f */
[----:B--2---:R-:W-:Y:S05]  /*8020*/  @!P1 NANOSLEEP.SYNCS 0x989680 ;  /* 0x009896800000995d */ /* 0x004fea0003900000 */
[----:B------:R-:W2:Y:S02]  /*8030*/  @!P1 SYNCS.PHASECHK.TRANS64 P1, [R5+URZ], R4 ;  /* 0x00000004050095a7 */ /* 0x000ea4000802007f */
[----:B--2---:R-:W-:Y:S05]  /*8040*/  @!P1 BRA `(.L_x_28) ;  /* 0xfffffffc00ec9947 */ /* 0x004fea000383ffff */
[----:B------:R-:W-:Y:S05]  /*8050*/  BRA `(.L_x_27) ;  /* 0xffffff9c00d47947 */ /* 0x000fea000383ffff */
.L_x_34:
[----:B0-----:R0:W1:Y:S02]  /*8060*/  SYNCS.PHASECHK.TRANS64.TRYWAIT P0, [R96+URZ+0x8], R3 ;  /* 0x00000803600075a7 */ /* 0x001064000800017f */
[----:B-1----:R-:W-:Y:S05]  /*8070*/  @!P0 NANOSLEEP.SYNCS 0x989680 ;  /* 0x009896800000895d */ /* 0x002fea0003900000 */
[----:B------:R-:W1:Y:S02]  /*8080*/  @!P0 SYNCS.PHASECHK.TRANS64 P0, [R96+URZ+0x8], R3 ;  /* 0x00000803600085a7 */ /* 0x000e64000800007f */
[----:B-1----:R-:W-:Y:S05]  /*8090*/  @!P0 BRA `(.L_x_34) ;  /* 0xfffffffc00f08947 */ /* 0x002fea000383ffff */
[----:B------:R-:W-:Y:S05]  /*80a0*/  BRA `(.L_x_188) ;  /* 0xffffffa400607947 */ /* 0x000fea000383ffff */
.L_x_167:
[----:B------:R-:W-:Y:S01]  /*80b0*/  BSSY B1, `(.L_x_189) ;  /* 0x0000006000017945 */ /* 0x000fe20003800000 */
[----:B------:R-:W-:-:S07]  /*80c0*/  IMAD.MOV.U32 R15, RZ, RZ, -0x1 ;  /* 0xffffffffff0f7424 */ /* 0x000fce00078e00ff */
[----:B--2---:R-:W-:Y:S05]  /*80d0*/  WARPSYNC.COLLECTIVE R15, `(.L_x_190) ;  /* 0x000000000f0c7348 */ /* 0x004fea0003c00000 */
[----:B------:R-:W-:Y:S02]  /*80e0*/  ELECT P6, UR62, PT ;  /* 0x00000000003e782f */ /* 0x000fe400038c0000 */
[----:B------:R-:W-:Y:S01]  /*80f0*/  MOV R14, UR62 ;  /* 0x0000003e000e7c02 */ /* 0x000fe20008000f00 */
[----:B--2---:R-:W-:Y:S10]  /*8100*/  ENDCOLLECTIVE ;  /* 0x000000000000791b */ /* 0x004ff40003800000 */
.L_x_190:
[----:B------:R-:W-:Y:S05]  /*8110*/  BSYNC B1 ;  /* 0x0000000000017941 */ /* 0x000fea0003800000 */
.L_x_189:
[----:B------:R-:W-:Y:S05]  /*8120*/  BRA `(.L_x_191) ;  /* 0xffffffec00c07947 */ /* 0x000fea000383ffff */
.L_x_170:
[----:B0-----:R0:W1:Y:S02]  /*8130*/  SYNCS.PHASECHK.TRANS64.TRYWAIT P1, [R12+URZ+0x20], R3 ;  /* 0x000020030c0075a7 */ /* 0x001064000802017f */
[----:B-1----:R-:W-:Y:S05]  /*8140*/  @!P1 NANOSLEEP.SYNCS 0x989680 ;  /* 0x009896800000995d */ /* 0x002fea0003900000 */
[----:B------:R-:W1:Y:S02]  /*8150*/  @!P1 SYNCS.PHASECHK.TRANS64 P1, [R12+URZ+0x20], R3 ;  /* 0x000020030c0095a7 */ /* 0x000e64000802007f */
[----:B-1----:R-:W-:Y:S05]  /*8160*/  @!P1 BRA `(.L_x_170) ;  /* 0xfffffffc00f09947 */ /* 0x002fea000383ffff */
[----:B------:R-:W-:Y:S05]  /*8170*/  BRA `(.L_x_192) ;  /* 0xffffffec00fc7947 */ /* 0x000fea000383ffff */
.L_x_179:
[----:B------:R-:W-:Y:S01]  /*8180*/  BSSY B0, `(.L_x_193) ;  /* 0x0000006000007945 */ /* 0x000fe20003800000 */
[----:B------:R-:W-:-:S07]  /*8190*/  IMAD.MOV.U32 R15, RZ, RZ, -0x1 ;  /* 0xffffffffff0f7424 */ /* 0x000fce00078e00ff */
[----:B--2---:R-:W-:Y:S05]  /*81a0*/  WARPSYNC.COLLECTIVE R15, `(.L_x_194) ;  /* 0x000000000f0c7348 */ /* 0x004fea0003c00000 */
[----:B------:R-:W-:Y:S02]  /*81b0*/  ELECT P6, UR62, PT ;  /* 0x00000000003e782f */ /* 0x000fe400038c0000 */
[----:B------:R-:W-:Y:S01]  /*81c0*/  MOV R14, UR62 ;  /* 0x0000003e000e7c02 */ /* 0x000fe20008000f00 */
[----:B--2---:R-:W-:Y:S10]  /*81d0*/  ENDCOLLECTIVE ;  /* 0x000000000000791b */ /* 0x004ff40003800000 */
.L_x_194:
[----:B------:R-:W-:Y:S05]  /*81e0*/  BSYNC B0 ;  /* 0x0000000000007941 */ /* 0x000fea0003800000 */
.L_x_193:
[----:B------:R-:W-:Y:S05]  /*81f0*/  BRA `(.L_x_195) ;  /* 0xfffffff800a07947 */ /* 0x000fea000383ffff */
.L_x_183:
[----:B0-----:R0:W1:Y:S02]  /*8200*/  SYNCS.PHASECHK.TRANS64.TRYWAIT P0, [R7+URZ], R2 ;  /* 0x00000002070075a7 */ /* 0x001064000800017f */
[----:B-1----:R-:W-:Y:S05]  /*8210*/  @!P0 NANOSLEEP.SYNCS 0x989680 ;  /* 0x009896800000895d */ /* 0x002fea0003900000 */
[----:B------:R-:W1:Y:S02]  /*8220*/  @!P0 SYNCS.PHASECHK.TRANS64 P0, [R7+URZ], R2 ;  /* 0x00000002070085a7 */ /* 0x000e64000800007f */
[----:B-1----:R-:W-:Y:S05]  /*8230*/  @!P0 BRA `(.L_x_183) ;  /* 0xfffffffc00f08947 */ /* 0x002fea000383ffff */
[----:B------:R-:W-:Y:S05]  /*8240*/  BRA `(.L_x_196) ;  /* 0xfffffff800e47947 */ /* 0x000fea000383ffff */
.L_x_184:
[----:B0-----:R0:W1:Y:S02]  /*8250*/  SYNCS.PHASECHK.TRANS64.TRYWAIT P0, [R9+URZ], R4 ;  /* 0x00000004090075a7 */ /* 0x001064000800017f */
[----:B-1----:R-:W-:Y:S05]  /*8260*/  @!P0 NANOSLEEP.SYNCS 0x989680 ;  /* 0x009896800000895d */ /* 0x002fea0003900000 */
[----:B------:R-:W1:Y:S02]  /*8270*/  @!P0 SYNCS.PHASECHK.TRANS64 P0, [R9+URZ], R4 ;  /* 0x00000004090085a7 */ /* 0x000e64000800007f */
[----:B-1----:R-:W-:Y:S05]  /*8280*/  @!P0 BRA `(.L_x_184) ;  /* 0xfffffffc00f08947 */ /* 0x002fea000383ffff */
[----:B------:R-:W-:Y:S05]  /*8290*/  BRA `(.L_x_197) ;  /* 0xfffffff800f47947 */ /* 0x000fea000383ffff */
.L_x_185:
[----:B-1----:R1:W3:Y:S02]  /*82a0*/  SYNCS.PHASECHK.TRANS64.TRYWAIT P0, [R6+URZ], R5 ;  /* 0x00000005060075a7 */ /* 0x0022e4000800017f */
[----:B---3--:R-:W-:Y:S05]  /*82b0*/  @!P0 NANOSLEEP.SYNCS 0x989680 ;  /* 0x009896800000895d */ /* 0x008fea0003900000 */
[----:B------:R-:W3:Y:S02]  /*82c0*/  @!P0 SYNCS.PHASECHK.TRANS64 P0, [R6+URZ], R5 ;  /* 0x00000005060085a7 */ /* 0x000ee4000800007f */
[----:B---3--:R-:W-:Y:S05]  /*82d0*/  @!P0 BRA `(.L_x_185) ;  /* 0xfffffffc00f08947 */ /* 0x008fea000383ffff */
[----:B------:R-:W-:Y:S05]  /*82e0*/  BRA `(.L_x_198) ;  /* 0xfffffff800fc7947 */ /* 0x000fea000383ffff */
.L_x_199:
[----:B------:R-:W-:-:S00]  /*82f0*/  BRA `(.L_x_199) ;  /* 0xfffffffc00fc7947 */ /* 0x000fc0000383ffff */
[----:B------:R-:W-:-:S00]  /*8300*/  NOP ;  /* 0x0000000000007918 */ /* 0x000fc00000000000 */
[----:B------:R-:W-:-:S00]  /*8310*/  NOP ;  /* 0x0000000000007918 */ /* 0x000fc00000000000 */
[----:B------:R-:W-:-:S00]  /*8320*/  NOP ;  /* 0x0000000000007918 */ /* 0x000fc00000000000 */
[----:B------:R-:W-:-:S00]  /*8330*/  NOP ;  /* 0x0000000000007918 */ /* 0x000fc00000000000 */
[----:B------:R-:W-:-:S00]  /*8340*/  NOP ;  /* 0x0000000000007918 */ /* 0x000fc00000000000 */
[----:B------:R-:W-:-:S00]  /*8350*/  NOP ;  /* 0x0000000000007918 */ /* 0x000fc00000000000 */
[----:B------:R-:W-:-:S00]  /*8360*/  NOP ;  /* 0x0000000000007918 */ /* 0x000fc00000000000 */
[----:B------:R-:W-:-:S00]  /*8370*/  NOP ;  /* 0x0000000000007918 */ /* 0x000fc00000000000 */
.L_x_200:


//--------------------- .nv.global.init           --------------------------
	.section	.nv.global.init,"aw",@progbits
.nv.global.init:
	.type		$str$22,@object
	.size		$str$22,($str$23 - $str$22)
$str$22:
        /*0000*/ 	.byte	0x6b, 0x5f, 0x74, 0x69, 0x6c, 0x65, 0x5f, 0x63, 0x6f, 0x75, 0x6e, 0x74, 0x20, 0x3e, 0x3d, 0x20
        /*0010*/ 	.byte	0x31, 0x00
	.type		$str$23,@object
	.size		$str$23,(__unnamed_1 - $str$23)
$str$23:
        /*0012*/ 	.byte	0x2f, 0x74, 0x6d, 0x70, 0x2f, 0x63, 0x75, 0x74, 0x6c, 0x61, 0x73, 0x73, 0x5f, 0x73, 0x77, 0x65
        /*0022*/ 	.byte	0x65, 0x70, 0x5f, 0x73, 0x72, 0x63, 0x2f, 0x69, 0x6e, 0x63, 0x6c, 0x75, 0x64, 0x65, 0x2f, 0x63
        /*0032*/ 	.byte	0x75, 0x74, 0x6c, 0x61, 0x73, 0x73, 0x2f, 0x67, 0x65, 0x6d, 0x6d, 0x2f, 0x63, 0x6f, 0x6c, 0x6c
        /*0042*/ 	.byte	0x65, 0x63, 0x74, 0x69, 0x76, 0x65, 0x2f, 0x73, 0x6d, 0x39, 0x30, 0x5f, 0x6d, 0x6d, 0x61, 0x5f
        /*0052*/ 	.byte	0x74, 0x6d, 0x61, 0x5f, 0x67, 0x6d, 0x6d, 0x61, 0x5f, 0x73, 0x73, 0x5f, 0x77, 0x61, 0x72, 0x70
        /*0062*/ 	.byte	0x73, 0x70, 0x65, 0x63, 0x69, 0x61, 0x6c, 0x69, 0x7a, 0x65, 0x64, 0x2e, 0x68, 0x70, 0x70, 0x00
	.type		__unnamed_1,@object
	.size		__unnamed_1,(.L_0 - __unnamed_1)
__unnamed_1:
        /*0072*/ 	.byte	0x76, 0x6f, 0x69, 0x64, 0x20, 0x63, 0x75, 0x74, 0x6c, 0x61, 0x73, 0x73, 0x3a, 0x3a, 0x67, 0x65
        /* <DEDUP_REMOVED lines=180> */
        /*0bc2*/ 	.byte	0x5d, 0x00
.L_0:


//--------------------- .nv.shared._ZN7cutlass13device_kernelINS_4gemm6kernel13GemmUniversalIN4cute5tupleIJiiiiEEENS1_10collective13CollectiveMmaINS1_34MainloopSm90TmaGmmaWarpSpecializedILi4ENS5_IJNS4_1CILi1EEENSA_ILi2EEESB_EEENS1_32KernelTmaWarpSpecializedPingpongEEENS5_IJNSA_ILi64EEENSA_ILi128EEESH_EEENS_6half_tENS5_IJlSB_lEEESJ_SK_NS4_8TiledMMAINS4_8MMA_AtomIJNS4_4SM904GMMA26MMA_64x128x16_F32F16F16_SSILNSO_5MajorE0ELSQ_0ELNSO_7ScaleInE1ELSR_1EEEEEENS4_6LayoutINS5_IJSB_SB_SB_EEENS5_IJNSA_ILi0EEESW_SW_EEEEENS5_IJNS4_10UnderscoreESZ_SZ_EEEEENS4_23SM90_TMA_LOAD_MULTICASTENS4_14ComposedLayoutINS4_7SwizzleILi3ELi4ELi3EEENS4_18smem_ptr_flag_bitsILi16EEENSU_INS5_IJNSA_ILi8EEESG_EEENS5_IJSG_SB_EEEEEEEvNS4_8identityENS4_13SM90_TMA_LOADES1C_vS1D_EENS_8epilogue10collective6detail29Sm90TmaWarpSpecializedAdapterINS1H_15DefaultEpilogueISJ_SK_SK_NS1G_6thread17LinearCombinationISJ_Li1EffLNS1L_9ScaleType4KindE0ELNS_15FloatRoundStyleE2ESJ_EENS1_15EpilogueDefaultEEEEEvvEEEEvNT_6ParamsE --------------------------
	.section	.nv.shared._ZN7cutlass13device_kernelINS_4gemm6kernel13GemmUniversalIN4cute5tupleIJiiiiEEENS1_10collective13CollectiveMmaINS1_34MainloopSm90TmaGmmaWarpSpecializedILi4ENS5_IJNS4_1CILi1EEENSA_ILi2EEESB_EEENS1_32KernelTmaWarpSpecializedPingpongEEENS5_IJNSA_ILi64EEENSA_ILi128EEESH_EEENS_6half_tENS5_IJlSB_lEEESJ_SK_NS4_8TiledMMAINS4_8MMA_AtomIJNS4_4SM904GMMA26MMA_64x128x16_F32F16F16_SSILNSO_5MajorE0ELSQ_0ELNSO_7ScaleInE1ELSR_1EEEEEENS4_6LayoutINS5_IJSB_SB_SB_EEENS5_IJNSA_ILi0EEESW_SW_EEEEENS5_IJNS4_10UnderscoreESZ_SZ_EEEEENS4_23SM90_TMA_LOAD_MULTICASTENS4_14ComposedLayoutINS4_7SwizzleILi3ELi4ELi3EEENS4_18smem_ptr_flag_bitsILi16EEENSU_INS5_IJNSA_ILi8EEESG_EEENS5_IJSG_SB_EEEEEEEvNS4_8identityENS4_13SM90_TMA_LOADES1C_vS1D_EENS_8epilogue10collective6detail29Sm90TmaWarpSpecializedAdapterINS1H_15DefaultEpilogueISJ_SK_SK_NS1G_6thread17LinearCombinationISJ_Li1EffLNS1L_9ScaleType4KindE0ELNS_15FloatRoundStyleE2ESJ_EENS1_15EpilogueDefaultEEEEEvvEEEEvNT_6ParamsE,"aw",@nobits
	.sectionflags	@""
	.align	16
	.zero		1024


//--------------------- .nv.shared.reserved.0     --------------------------
	.section	.nv.shared.reserved.0,"aw",@nobits
	.weak		__nv_reservedSMEM_offset_0_alias
	.size		__nv_reservedSMEM_offset_0_alias, 0, 0
	.other		__nv_reservedSMEM_offset_0_alias,@"STO_CUDA_RESERVED_SHARED STV_DEFAULT"
__nv_reservedSMEM_offset_0_alias:
	.zero		0


//--------------------- .nv.global                --------------------------
	.section	.nv.global,"aw",@nobits
.nv.global:
	.type		_ZN40_INTERNAL_29d4547f_4_k_cu_1db3279e_181614cute1_E,@object
	.size		_ZN40_INTERNAL_29d4547f_4_k_cu_1db3279e_181614cute1_E,(_ZN40_INTERNAL_29d4547f_4_k_cu_1db3279e_181614cuda3std3__45__cpo6cbeginE - _ZN40_INTERNAL_29d4547f_4_k_cu_1db3279e_181614cute1_E)
_ZN40_INTERNAL_29d4547f_4_k_cu_1db3279e_181614cute1_E:
	.zero		1
	.type		_ZN40_INTERNAL_29d4547f_4_k_cu_1db3279e_181614cuda3std3__45__cpo6cbeginE,@object
	.size		_ZN40_INTERNAL_29d4547f_4_k_cu_1db3279e_181614cuda3std3__45__cpo6cbeginE,(_ZN40_INTERNAL_29d4547f_4_k_cu_1db3279e_181614cuda3std3__48in_placeE - _ZN40_INTERNAL_29d4547f_4_k_cu_1db3279e_181614cuda3std3__45__cpo6cbeginE)
_ZN40_INTERNAL_29d4547f_4_k_cu_1db3279e_181614cuda3std3__45__cpo6cbeginE:
	.zero		1
	.type		_ZN40_INTERNAL_29d4547f_4_k_cu_1db3279e_181614cuda3std3__48in_placeE,@object
	.size		_ZN40_INTERNAL_29d4547f_4_k_cu_1db3279e_181614cuda3std3__48in_placeE,(_ZN40_INTERNAL_29d4547f_4_k_cu_1db3279e_181614cuda3std6ranges3__45__cpo9iter_moveE - _ZN40_INTERNAL_29d4547f_4_k_cu_1db3279e_181614cuda3std3__48in_placeE)
_ZN40_INTERNAL_29d4547f_4_k_cu_1db3279e_181614cuda3std3__48in_placeE:
	.zero		1
	.type		_ZN40_INTERNAL_29d4547f_4_k_cu_1db3279e_181614cuda3std6ranges3__45__cpo9iter_moveE,@object
	.size		_ZN40_INTERNAL_29d4547f_4_k_cu_1db3279e_181614cuda3std6ranges3__45__cpo9iter_moveE,(_ZN40_INTERNAL_29d4547f_4_k_cu_1db3279e_181614cuda3std3__45__cpo5beginE - _ZN40_INTERNAL_29d4547f_4_k_cu_1db3279e_181614cuda3std6ranges3__45__cpo9iter_moveE)
_ZN40_INTERNAL_29d4547f_4_k_cu_1db3279e_181614cuda3std6ranges3__45__cpo9iter_moveE:
	.zero		1
	.type		_ZN40_INTERNAL_29d4547f_4_k_cu_1db3279e_181614cuda3std3__45__cpo5beginE,@object
	.size		_ZN40_INTERNAL_29d4547f_4_k_cu_1db3279e_181614cuda3std3__45__cpo5beginE,(_ZN40_INTERNAL_29d4547f_4_k_cu_1db3279e_181614cuda3std3__442_GLOBAL__N__29d4547f_4_k_cu_1db3279e_181616ignoreE - _ZN40_INTERNAL_29d4547f_4_k_cu_1db3279e_181614cuda3std3__45__cpo5beginE)
_ZN40_INTERNAL_29d4547f_4_k_cu_1db3279e_181614cuda3std3__45__cpo5beginE:
	.zero		1
	.type		_ZN40_INTERNAL_29d4547f_4_k_cu_1db3279e_181614cuda3std3__442_GLOBAL__N__29d4547f_4_k_cu_1db3279e_181616ignoreE,@object
	.size		_ZN40_INTERNAL_29d4547f_4_k_cu_1db3279e_181614cuda3std3__442_GLOBAL__N__29d4547f_4_k_cu_1db3279e_181616ignoreE,(_ZN40_INTERNAL_29d4547f_4_k_cu_1db3279e_181614cute7productE - _ZN40_INTERNAL_29d4547f_4_k_cu_1db3279e_181614cuda3std3__442_GLOBAL__N__29d4547f_4_k_cu_1db3279e_181616ignoreE)
_ZN40_INTERNAL_29d4547f_4_k_cu_1db3279e_181614cuda3std3__442_GLOBAL__N__29d4547f_4_k_cu_1db3279e_181616ignoreE:
	.zero		1
	.type		_ZN40_INTERNAL_29d4547f_4_k_cu_1db3279e_181614cute7productE,@object
	.size		_ZN40_INTERNAL_29d4547f_4_k_cu_1db3279e_181614cute7productE,(_ZN40_INTERNAL_29d4547f_4_k_cu_1db3279e_181614cuda3std3__45__cpo3endE - _ZN40_INTERNAL_29d4547f_4_k_cu_1db3279e_181614cute7productE)
_ZN40_INTERNAL_29d4547f_4_k_cu_1db3279e_181614cute7productE:
	.zero		1
	.type		_ZN40_INTERNAL_29d4547f_4_k_cu_1db3279e_181614cuda3std3__45__cpo3endE,@object
	.size		_ZN40_INTERNAL_29d4547f_4_k_cu_1db3279e_181614cuda3std3__45__cpo3endE,(_ZN40_INTERNAL_29d4547f_4_k_cu_1db3279e_181614cuda3std3__419piecewise_constructE - _ZN40_INTERNAL_29d4547f_4_k_cu_1db3279e_181614cuda3std3__45__cpo3endE)
_ZN40_INTERNAL_29d4547f_4_k_cu_1db3279e_181614cuda3std3__45__cpo3endE:
	.zero		1
	.type		_ZN40_INTERNAL_29d4547f_4_k_cu_1db3279e_181614cuda3std3__419piecewise_constructE,@object
	.size		_ZN40_INTERNAL_29d4547f_4_k_cu_1db3279e_181614cuda3std3__419piecewise_constructE,(_ZN40_INTERNAL_29d4547f_4_k_cu_1db3279e_181614cuda3std3__45__cpo4cendE - _ZN40_INTERNAL_29d4547f_4_k_cu_1db3279e_181614cuda3std3__419piecewise_constructE)
_ZN40_INTERNAL_29d4547f_4_k_cu_1db3279e_181614cuda3std3__419piecewise_constructE:
	.zero		1
	.type		_ZN40_INTERNAL_29d4547f_4_k_cu_1db3279e_181614cuda3std3__45__cpo4cendE,@object
	.size		_ZN40_INTERNAL_29d4547f_4_k_cu_1db3279e_181614cuda3std3__45__cpo4cendE,(_ZN40_INTERNAL_29d4547f_4_k_cu_1db3279e_181614cuda3std6ranges3__45__cpo4swapE - _ZN40_INTERNAL_29d4547f_4_k_cu_1db3279e_181614cuda3std3__45__cpo4cendE)
_ZN40_INTERNAL_29d4547f_4_k_cu_1db3279e_181614cuda3std3__45__cpo4cendE:
	.zero		1
	.type		_ZN40_INTERNAL_29d4547f_4_k_cu_1db3279e_181614cuda3std6ranges3__45__cpo4swapE,@object
	.size		_ZN40_INTERNAL_29d4547f_4_k_cu_1db3279e_181614cuda3std6ranges3__45__cpo4swapE,(.L_8 - _ZN40_INTERNAL_29d4547f_4_k_cu_1db3279e_181614cuda3std6ranges3__45__cpo4swapE)
_ZN40_INTERNAL_29d4547f_4_k_cu_1db3279e_181614cuda3std6ranges3__45__cpo4swapE:
	.zero		1
.L_8:


//--------------------- .nv.constant0._ZN7cutlass13device_kernelINS_4gemm6kernel13GemmUniversalIN4cute5tupleIJiiiiEEENS1_10collective13CollectiveMmaINS1_34MainloopSm90TmaGmmaWarpSpecializedILi4ENS5_IJNS4_1CILi1EEENSA_ILi2EEESB_EEENS1_32KernelTmaWarpSpecializedPingpongEEENS5_IJNSA_ILi64EEENSA_ILi128EEESH_EEENS_6half_tENS5_IJlSB_lEEESJ_SK_NS4_8TiledMMAINS4_8MMA_AtomIJNS4_4SM904GMMA26MMA_64x128x16_F32F16F16_SSILNSO_5MajorE0ELSQ_0ELNSO_7ScaleInE1ELSR_1EEEEEENS4_6LayoutINS5_IJSB_SB_SB_EEENS5_IJNSA_ILi0EEESW_SW_EEEEENS5_IJNS4_10UnderscoreESZ_SZ_EEEEENS4_23SM90_TMA_LOAD_MULTICASTENS4_14ComposedLayoutINS4_7SwizzleILi3ELi4ELi3EEENS4_18smem_ptr_flag_bitsILi16EEENSU_INS5_IJNSA_ILi8EEESG_EEENS5_IJSG_SB_EEEEEEEvNS4_8identityENS4_13SM90_TMA_LOADES1C_vS1D_EENS_8epilogue10collective6detail29Sm90TmaWarpSpecializedAdapterINS1H_15DefaultEpilogueISJ_SK_SK_NS1G_6thread17LinearCombinationISJ_Li1EffLNS1L_9ScaleType4KindE0ELNS_15FloatRoundStyleE2ESJ_EENS1_15EpilogueDefaultEEEEEvvEEEEvNT_6ParamsE --------------------------
	.section	.nv.constant0._ZN7cutlass13device_kernelINS_4gemm6kernel13GemmUniversalIN4cute5tupleIJiiiiEEENS1_10collective13CollectiveMmaINS1_34MainloopSm90TmaGmmaWarpSpecializedILi4ENS5_IJNS4_1CILi1EEENSA_ILi2EEESB_EEENS1_32KernelTmaWarpSpecializedPingpongEEENS5_IJNSA_ILi64EEENSA_ILi128EEESH_EEENS_6half_tENS5_IJlSB_lEEESJ_SK_NS4_8TiledMMAINS4_8MMA_AtomIJNS4_4SM904GMMA26MMA_64x128x16_F32F16F16_SSILNSO_5MajorE0ELSQ_0ELNSO_7ScaleInE1ELSR_1EEEEEENS4_6LayoutINS5_IJSB_SB_SB_EEENS5_IJNSA_ILi0EEESW_SW_EEEEENS5_IJNS4_10UnderscoreESZ_SZ_EEEEENS4_23SM90_TMA_LOAD_MULTICASTENS4_14ComposedLayoutINS4_7SwizzleILi3ELi4ELi3EEENS4_18smem_ptr_flag_bitsILi16EEENSU_INS5_IJNSA_ILi8EEESG_EEENS5_IJSG_SB_EEEEEEEvNS4_8identityENS4_13SM90_TMA_LOADES1C_vS1D_EENS_8epilogue10collective6detail29Sm90TmaWarpSpecializedAdapterINS1H_15DefaultEpilogueISJ_SK_SK_NS1G_6thread17LinearCombinationISJ_Li1EffLNS1L_9ScaleType4KindE0ELNS_15FloatRoundStyleE2ESJ_EENS1_15EpilogueDefaultEEEEEvvEEEEvNT_6ParamsE,"a",@progbits
	.sectionflags	@""
	.align	4
.nv.constant0._ZN7cutlass13device_kernelINS_4gemm6kernel13GemmUniversalIN4cute5tupleIJiiiiEEENS1_10collective13CollectiveMmaINS1_34MainloopSm90TmaGmmaWarpSpecializedILi4ENS5_IJNS4_1CILi1EEENSA_ILi2EEESB_EEENS1_32KernelTmaWarpSpecializedPingpongEEENS5_IJNSA_ILi64EEENSA_ILi128EEESH_EEENS_6half_tENS5_IJlSB_lEEESJ_SK_NS4_8TiledMMAINS4_8MMA_AtomIJNS4_4SM904GMMA26MMA_64x128x16_F32F16F16_SSILNSO_5MajorE0ELSQ_0ELNSO_7ScaleInE1ELSR_1EEEEEENS4_6LayoutINS5_IJSB_SB_SB_EEENS5_IJNSA_ILi0EEESW_SW_EEEEENS5_IJNS4_10UnderscoreESZ_SZ_EEEEENS4_23SM90_TMA_LOAD_MULTICASTENS4_14ComposedLayoutINS4_7SwizzleILi3ELi4ELi3EEENS4_18smem_ptr_flag_bitsILi16EEENSU_INS5_IJNSA_ILi8EEESG_EEENS5_IJSG_SB_EEEEEEEvNS4_8identityENS4_13SM90_TMA_LOADES1C_vS1D_EENS_8epilogue10collective6detail29Sm90TmaWarpSpecializedAdapterINS1H_15DefaultEpilogueISJ_SK_SK_NS1G_6thread17LinearCombinationISJ_Li1EffLNS1L_9ScaleType4KindE0ELNS_15FloatRoundStyleE2ESJ_EENS1_15EpilogueDefaultEEEEEvvEEEEvNT_6ParamsE:
	.zero		1664


//--------------------- SYMBOLS --------------------------

	.type		.nv.reservedSmem.offset0,@object
	.size		.nv.reservedSmem.offset0,0x4
	.type		__assertfail,@function
